	.target	sm_90a

	.elftype	@"ET_EXEC"


//--------------------- .note.nv.tkinfo           --------------------------
	.section	.note.nv.tkinfo,"",@"SHT_NOTE"
	.sectionflags	@"SHF_NOTE_NV_TKINFO"
	.tkinfo
        /*0018*/ 	.word	0x00000002
        /*0030*/ 	.string	""
        /*0030*/ 	.string	"ptxas"
        /*0030*/ 	.string	"Cuda compilation tools, release 13.0, V13.0.88"
        /*0030*/ 	.string	"Build cuda_13.0.r13.0/compiler.36424714_0"
        /*0030*/ 	.string	"-arch sm_90a -m 64 "



//--------------------- .note.nv.cuinfo           --------------------------
	.section	.note.nv.cuinfo,"",@"SHT_NOTE"
	.sectionflags	@"SHF_NOTE_NV_CUINFO"
        /*0018*/ 	.short	0x0002
        /*001a*/ 	.short	0x005a
        /*001c*/ 	.short	0x0082
	.zero		2


//--------------------- .nv.info                  --------------------------
	.section	.nv.info,"",@"SHT_CUDA_INFO"
	.align	4


	//----- nvinfo : EIATTR_REGCOUNT
	.align		4
        /*0000*/ 	.byte	0x04, 0x2f
        /*0002*/ 	.short	(.L_15 - .L_14)
	.align		4
.L_14:
        /*0004*/ 	.word	index@(_ZN7cutlass13device_kernelINS_4gemm6kernel13GemmUniversalIN4cute5tupleIJiiiiEEENS1_10collective13CollectiveMmaINS1_34MainloopSm90TmaGmmaWarpSpecializedILi8ENS5_IJNS4_1CILi1EEESB_SB_EEENS1_35KernelTmaWarpSpecializedCooperativeEEENS5_IJNSA_ILi192EEENSA_ILi224EEENSA_ILi64EEEEEEaNS5_IJlSB_lEEEaSJ_NS4_8TiledMMAINS4_8MMA_AtomIJNS4_4SM904GMMA26MMA_64x32x32_S32S8S8_SS_TNEEEENS4_6LayoutINS5_IJNSA_ILi2EEESB_SB_EEENS5_IJSB_NSA_ILi0EEEST_EEEEENS5_IJNS4_10UnderscoreESW_SW_EEEEENS4_13SM90_TMA_LOADENS4_14ComposedLayoutINS4_7SwizzleILi2ELi4ELi3EEENS4_18smem_ptr_flag_bitsILi8EEENSQ_INS5_IJNSA_ILi8EEESH_EEENS5_IJSH_SB_EEEEEEEvNS4_8identityESZ_S19_vS1A_EENS_8epilogue10collective6detail29Sm90TmaWarpSpecializedAdapterINS1D_15DefaultEpilogueIaSJ_SJ_NS1C_6thread17LinearCombinationIaLi1EiiLNS1H_9ScaleType4KindE0ELNS_15FloatRoundStyleE2EaEENS1_15EpilogueDefaultEEEEEvvEEEEvNT_6ParamsE)
        /*0008*/ 	.word	0x000000a8


	//----- nvinfo : EIATTR_FRAME_SIZE
	.align		4
.L_15:
        /*000c*/ 	.byte	0x04, 0x11
        /*000e*/ 	.short	(.L_17 - .L_16)
	.align		4
.L_16:
        /*0010*/ 	.word	index@(_ZN7cutlass13device_kernelINS_4gemm6kernel13GemmUniversalIN4cute5tupleIJiiiiEEENS1_10collective13CollectiveMmaINS1_34MainloopSm90TmaGmmaWarpSpecializedILi8ENS5_IJNS4_1CILi1EEESB_SB_EEENS1_35KernelTmaWarpSpecializedCooperativeEEENS5_IJNSA_ILi192EEENSA_ILi224EEENSA_ILi64EEEEEEaNS5_IJlSB_lEEEaSJ_NS4_8TiledMMAINS4_8MMA_AtomIJNS4_4SM904GMMA26MMA_64x32x32_S32S8S8_SS_TNEEEENS4_6LayoutINS5_IJNSA_ILi2EEESB_SB_EEENS5_IJSB_NSA_ILi0EEEST_EEEEENS5_IJNS4_10UnderscoreESW_SW_EEEEENS4_13SM90_TMA_LOADENS4_14ComposedLayoutINS4_7SwizzleILi2ELi4ELi3EEENS4_18smem_ptr_flag_bitsILi8EEENSQ_INS5_IJNSA_ILi8EEESH_EEENS5_IJSH_SB_EEEEEEEvNS4_8identityESZ_S19_vS1A_EENS_8epilogue10collective6detail29Sm90TmaWarpSpecializedAdapterINS1D_15DefaultEpilogueIaSJ_SJ_NS1C_6thread17LinearCombinationIaLi1EiiLNS1H_9ScaleType4KindE0ELNS_15FloatRoundStyleE2EaEENS1_15EpilogueDefaultEEEEEvvEEEEvNT_6ParamsE)
        /*0014*/ 	.word	0x00000160


	//----- nvinfo : EIATTR_MIN_STACK_SIZE
	.align		4
.L_17:
        /*0018*/ 	.byte	0x04, 0x12
        /*001a*/ 	.short	(.L_19 - .L_18)
	.align		4
.L_18:
        /*001c*/ 	.word	index@(_ZN7cutlass13device_kernelINS_4gemm6kernel13GemmUniversalIN4cute5tupleIJiiiiEEENS1_10collective13CollectiveMmaINS1_34MainloopSm90TmaGmmaWarpSpecializedILi8ENS5_IJNS4_1CILi1EEESB_SB_EEENS1_35KernelTmaWarpSpecializedCooperativeEEENS5_IJNSA_ILi192EEENSA_ILi224EEENSA_ILi64EEEEEEaNS5_IJlSB_lEEEaSJ_NS4_8TiledMMAINS4_8MMA_AtomIJNS4_4SM904GMMA26MMA_64x32x32_S32S8S8_SS_TNEEEENS4_6LayoutINS5_IJNSA_ILi2EEESB_SB_EEENS5_IJSB_NSA_ILi0EEEST_EEEEENS5_IJNS4_10UnderscoreESW_SW_EEEEENS4_13SM90_TMA_LOADENS4_14ComposedLayoutINS4_7SwizzleILi2ELi4ELi3EEENS4_18smem_ptr_flag_bitsILi8EEENSQ_INS5_IJNSA_ILi8EEESH_EEENS5_IJSH_SB_EEEEEEEvNS4_8identityESZ_S19_vS1A_EENS_8epilogue10collective6detail29Sm90TmaWarpSpecializedAdapterINS1D_15DefaultEpilogueIaSJ_SJ_NS1C_6thread17LinearCombinationIaLi1EiiLNS1H_9ScaleType4KindE0ELNS_15FloatRoundStyleE2EaEENS1_15EpilogueDefaultEEEEEvvEEEEvNT_6ParamsE)
        /*0020*/ 	.word	0x00000160
.L_19:


//--------------------- .nv.compat                --------------------------
	.section	.nv.compat,"",@"SHT_CUDA_COMPAT_INFO"
	.align	4
        /*0000*/ 	.byte	0x02, 0x09, 0x01, 0x00, 0x02, 0x02, 0x04, 0x00, 0x02, 0x05, 0x05, 0x00, 0x03, 0x07, 0x01, 0x01
        /*0010*/ 	.byte	0x02, 0x03, 0x01, 0x00, 0x02, 0x06, 0x01, 0x00, 0x04, 0x0b, 0x08, 0x00, 0x00, 0x00, 0x00, 0x00
        /*0020*/ 	.byte	0x00, 0x00, 0x00, 0x00


//--------------------- .nv.info._ZN7cutlass13device_kernelINS_4gemm6kernel13GemmUniversalIN4cute5tupleIJiiiiEEENS1_10collective13CollectiveMmaINS1_34MainloopSm90TmaGmmaWarpSpecializedILi8ENS5_IJNS4_1CILi1EEESB_SB_EEENS1_35KernelTmaWarpSpecializedCooperativeEEENS5_IJNSA_ILi192EEENSA_ILi224EEENSA_ILi64EEEEEEaNS5_IJlSB_lEEEaSJ_NS4_8TiledMMAINS4_8MMA_AtomIJNS4_4SM904GMMA26MMA_64x32x32_S32S8S8_SS_TNEEEENS4_6LayoutINS5_IJNSA_ILi2EEESB_SB_EEENS5_IJSB_NSA_ILi0EEEST_EEEEENS5_IJNS4_10UnderscoreESW_SW_EEEEENS4_13SM90_TMA_LOADENS4_14ComposedLayoutINS4_7SwizzleILi2ELi4ELi3EEENS4_18smem_ptr_flag_bitsILi8EEENSQ_INS5_IJNSA_ILi8EEESH_EEENS5_IJSH_SB_EEEEEEEvNS4_8identityESZ_S19_vS1A_EENS_8epilogue10collective6detail29Sm90TmaWarpSpecializedAdapterINS1D_15DefaultEpilogueIaSJ_SJ_NS1C_6thread17LinearCombinationIaLi1EiiLNS1H_9ScaleType4KindE0ELNS_15FloatRoundStyleE2EaEENS1_15EpilogueDefaultEEEEEvvEEEEvNT_6ParamsE --------------------------
	.section	.nv.info._ZN7cutlass13device_kernelINS_4gemm6kernel13GemmUniversalIN4cute5tupleIJiiiiEEENS1_10collective13CollectiveMmaINS1_34MainloopSm90TmaGmmaWarpSpecializedILi8ENS5_IJNS4_1CILi1EEESB_SB_EEENS1_35KernelTmaWarpSpecializedCooperativeEEENS5_IJNSA_ILi192EEENSA_ILi224EEENSA_ILi64EEEEEEaNS5_IJlSB_lEEEaSJ_NS4_8TiledMMAINS4_8MMA_AtomIJNS4_4SM904GMMA26MMA_64x32x32_S32S8S8_SS_TNEEEENS4_6LayoutINS5_IJNSA_ILi2EEESB_SB_EEENS5_IJSB_NSA_ILi0EEEST_EEEEENS5_IJNS4_10UnderscoreESW_SW_EEEEENS4_13SM90_TMA_LOADENS4_14ComposedLayoutINS4_7SwizzleILi2ELi4ELi3EEENS4_18smem_ptr_flag_bitsILi8EEENSQ_INS5_IJNSA_ILi8EEESH_EEENS5_IJSH_SB_EEEEEEEvNS4_8identityESZ_S19_vS1A_EENS_8epilogue10collective6detail29Sm90TmaWarpSpecializedAdapterINS1D_15DefaultEpilogueIaSJ_SJ_NS1C_6thread17LinearCombinationIaLi1EiiLNS1H_9ScaleType4KindE0ELNS_15FloatRoundStyleE2EaEENS1_15EpilogueDefaultEEEEEvvEEEEvNT_6ParamsE,"",@"SHT_CUDA_INFO"
	.sectionflags	@""
	.align	4


	//----- nvinfo : EIATTR_CUDA_API_VERSION
	.align		4
        /*0000*/ 	.byte	0x04, 0x37
        /*0002*/ 	.short	(.L_21 - .L_20)
.L_20:
        /*0004*/ 	.word	0x00000082


	//----- nvinfo : EIATTR_KPARAM_INFO
	.align		4
.L_21:
        /*0008*/ 	.byte	0x04, 0x17
        /*000a*/ 	.short	(.L_23 - .L_22)
.L_22:
        /*000c*/ 	.word	0x00000000
        /*0010*/ 	.short	0x0000
        /*0012*/ 	.short	0x0070
        /*0014*/ 	.byte	0x00, 0xf0, 0x01, 0x10


	//----- nvinfo : EIATTR_SPARSE_MMA_MASK
	.align		4
.L_23:
        /*0018*/ 	.byte	0x03, 0x50
        /*001a*/ 	.short	0x0000


	//----- nvinfo : EIATTR_MAXREG_COUNT
	.align		4
        /*001c*/ 	.byte	0x03, 0x1b
        /*001e*/ 	.short	0x00a8


	//----- nvinfo : EIATTR_NUM_BARRIERS
	.align		4
        /*0020*/ 	.byte	0x02, 0x4c
        /*0022*/ 	.byte	0x01
	.zero		1


	//----- nvinfo : EIATTR_EXTERNS
	.align		4
        /*0024*/ 	.byte	0x04, 0x0f
        /*0026*/ 	.short	(.L_25 - .L_24)


	//   ....[0]....
	.align		4
.L_24:
        /*0028*/ 	.word	index@(__assertfail)


	//----- nvinfo : EIATTR_ANNOTATIONS
	.align		4
.L_25:
        /*002c*/ 	.byte	0x04, 0x55
        /*002e*/ 	.short	(.L_27 - .L_26)


	//   ....[0]....
.L_26:
        /*0030*/ 	.word	0x00000001
        /*0034*/ 	.byte	0x40, 0x06, 0x00, 0x00, 0x01, 0x00, 0x00, 0x00, 0x60, 0x06, 0x00, 0x00, 0x01, 0x00, 0x00, 0x00
        /* <DEDUP_REMOVED lines=104> */
        /*06c4*/ 	.byte	0x30, 0x0c, 0x01, 0x00


	//----- nvinfo : EIATTR_MERCURY_ISA_VERSION
	.align		4
.L_27:
        /*06c8*/ 	.byte	0x03, 0x5f
        /*06ca*/ 	.short	0x0101


	//----- nvinfo : EIATTR_INT_WARP_WIDE_INSTR_OFFSETS
	.align		4
        /*06cc*/ 	.byte	0x04, 0x31
        /*06ce*/ 	.short	(.L_29 - .L_28)


	//   ....[0]....
.L_28:
        /*06d0*/ 	.word	0x000004a0


	//   ....[1]....
        /*06d4*/ 	.word	0x000004b0


	//   ....[2]....
        /*06d8*/ 	.word	0x00000580


	//----- nvinfo : EIATTR_COOP_GROUP_MASK_REGIDS
	.align		4
.L_29:
        /*06dc*/ 	.byte	0x04, 0x29
        /*06de*/ 	.short	(.L_31 - .L_30)


	//   ....[0]....
.L_30:
        /*06e0*/ 	.word	0xffffffff


	//   ....[1]....
        /*06e4*/ 	.word	0xffffffff


	//   ....[2]....
        /*06e8*/ 	.word	0xffffffff


	//   ....[3]....
        /*06ec*/ 	.word	0xffffffff


	//   ....[4]....
        /*06f0*/ 	.word	0xffffffff


	//----- nvinfo : EIATTR_COOP_GROUP_INSTR_OFFSETS
	.align		4
.L_31:
        /*06f4*/ 	.byte	0x04, 0x28
        /*06f6*/ 	.short	(.L_33 - .L_32)


	//   ....[0]....
.L_32:
        /*06f8*/ 	.word	0x00000070


	//   ....[1]....
        /*06fc*/ 	.word	0x00000080


	//   ....[2]....
        /*0700*/ 	.word	0x00000140


	//   ....[3]....
        /*0704*/ 	.word	0x00000380


	//   ....[4]....
        /*0708*/ 	.word	0x000010c0


	//----- nvinfo : EIATTR_REG_RECONFIG
	.align		4
.L_33:
        /*070c*/ 	.byte	0x01, 0x54
	.zero		2


	//----- nvinfo : EIATTR_SYSCALL_OFFSETS
	.align		4
        /*0710*/ 	.byte	0x04, 0x46
        /*0712*/ 	.short	(.L_35 - .L_34)


	//   ....[0]....
.L_34:
        /*0714*/ 	.word	0x00001280


	//----- nvinfo : EIATTR_MBARRIER_INSTR_OFFSETS
	.align		4
.L_35:
        /*0718*/ 	.byte	0x04, 0x39
        /*071a*/ 	.short	(.L_37 - .L_36)


	//   ....[0]....
.L_36:
        /*071c*/ 	.word	0x00000260
        /*0720*/ 	.word	0x000000ff
        /*0724*/ 	.word	0x00000000
        /*0728*/ 	.short	0x0100
        /*072a*/ 	.byte	0x08
	.zero		1


	//   ....[1]....
        /*072c*/ 	.word	0x00000270
        /*0730*/ 	.word	0x000000ff
        /*0734*/ 	.word	0x00000040
        /*0738*/ 	.short	0x0100
        /*073a*/ 	.byte	0x08
	.zero		1


	//   ....[2]....
        /*073c*/ 	.word	0x00000280
        /*0740*/ 	.word	0x000000ff
        /*0744*/ 	.word	0x00000008
        /*0748*/ 	.short	0x0100
        /*074a*/ 	.byte	0x08
	.zero		1


	//   ....[3]....
        /*074c*/ 	.word	0x00000290
        /*0750*/ 	.word	0x000000ff
        /*0754*/ 	.word	0x00000048
        /*0758*/ 	.short	0x0100
        /*075a*/ 	.byte	0x08
	.zero		1


	//   ....[4]....
        /*075c*/ 	.word	0x000002a0
        /*0760*/ 	.word	0x000000ff
        /*0764*/ 	.word	0x00000010
        /*0768*/ 	.short	0x0100
        /*076a*/ 	.byte	0x08
	.zero		1


	//   ....[5]....
        /*076c*/ 	.word	0x000002b0
        /*0770*/ 	.word	0x000000ff
        /*0774*/ 	.word	0x00000050
        /*0778*/ 	.short	0x0100
        /*077a*/ 	.byte	0x08
	.zero		1


	//   ....[6]....
        /*077c*/ 	.word	0x000002c0
        /*0780*/ 	.word	0x000000ff
        /*0784*/ 	.word	0x00000018
        /*0788*/ 	.short	0x0100
        /*078a*/ 	.byte	0x08
	.zero		1


	//   ....[7]....
        /*078c*/ 	.word	0x000002d0
        /*0790*/ 	.word	0x000000ff
        /*0794*/ 	.word	0x00000058
        /*0798*/ 	.short	0x0100
        /*079a*/ 	.byte	0x08
	.zero		1


	//   ....[8]....
        /*079c*/ 	.word	0x000002e0
        /*07a0*/ 	.word	0x000000ff
        /*07a4*/ 	.word	0x00000020
        /*07a8*/ 	.short	0x0100
        /*07aa*/ 	.byte	0x08
	.zero		1


	//   ....[9]....
        /*07ac*/ 	.word	0x000002f0
        /*07b0*/ 	.word	0x000000ff
        /*07b4*/ 	.word	0x00000060
        /*07b8*/ 	.short	0x0100
        /*07ba*/ 	.byte	0x08
	.zero		1


	//   ....[10]....
        /*07bc*/ 	.word	0x00000300
        /*07c0*/ 	.word	0x000000ff
        /*07c4*/ 	.word	0x00000028
        /*07c8*/ 	.short	0x0100
        /*07ca*/ 	.byte	0x08
	.zero		1


	//   ....[11]....
        /*07cc*/ 	.word	0x00000310
        /*07d0*/ 	.word	0x000000ff
        /*07d4*/ 	.word	0x00000068
        /*07d8*/ 	.short	0x0100
        /*07da*/ 	.byte	0x08
	.zero		1


	//   ....[12]....
        /*07dc*/ 	.word	0x00000320
        /*07e0*/ 	.word	0x000000ff
        /*07e4*/ 	.word	0x00000030
        /*07e8*/ 	.short	0x0100
        /*07ea*/ 	.byte	0x08
	.zero		1


	//   ....[13]....
        /*07ec*/ 	.word	0x00000330
        /*07f0*/ 	.word	0x000000ff
        /*07f4*/ 	.word	0x00000070
        /*07f8*/ 	.short	0x0100
        /*07fa*/ 	.byte	0x08
	.zero		1


	//   ....[14]....
        /*07fc*/ 	.word	0x00000340
        /*0800*/ 	.word	0x000000ff
        /*0804*/ 	.word	0x00000038
        /*0808*/ 	.short	0x0100
        /*080a*/ 	.byte	0x08
	.zero		1


	//   ....[15]....
        /*080c*/ 	.word	0x00000350
        /*0810*/ 	.word	0x000000ff
        /*0814*/ 	.word	0x00000078
        /*0818*/ 	.short	0x0100
        /*081a*/ 	.byte	0x08
	.zero		1


	//   ....[16]....
        /*081c*/ 	.word	0x000005f0
        /*0820*/ 	.word	0x000000ff
        /*0824*/ 	.word	0x00000090
        /*0828*/ 	.short	0x0100
        /*082a*/ 	.byte	0x06
	.zero		1


	//   ....[17]....
        /*082c*/ 	.word	0x00000680
        /*0830*/ 	.word	0x000000ff
        /*0834*/ 	.word	0x00000098
        /*0838*/ 	.short	0x0100
        /*083a*/ 	.byte	0x06
	.zero		1


	//   ....[18]....
        /*083c*/ 	.word	0x00001360
        /*0840*/ 	.word	0x00000005
        /*0844*/ 	.word	0x00000000
        /*0848*/ 	.short	0x010a
        /*084a*/ 	.byte	0x3f
	.zero		1


	//   ....[19]....
        /*084c*/ 	.word	0x000013a0
        /*0850*/ 	.word	0x00000005
        /*0854*/ 	.word	0x00000000
        /*0858*/ 	.short	0x010a
        /*085a*/ 	.byte	0x3f
	.zero		1


	//   ....[20]....
        /*085c*/ 	.word	0x000026f0
        /*0860*/ 	.word	0x00000006
        /*0864*/ 	.word	0x00000000
        /*0868*/ 	.short	0x010a
        /*086a*/ 	.byte	0x3f
	.zero		1


	//   ....[21]....
        /*086c*/ 	.word	0x00002730
        /*0870*/ 	.word	0x00000006
        /*0874*/ 	.word	0x00000000
        /*0878*/ 	.short	0x010a
        /*087a*/ 	.byte	0x3f
	.zero		1


	//   ....[22]....
        /*087c*/ 	.word	0x00003ba0
        /*0880*/ 	.word	0x00000006
        /*0884*/ 	.word	0x00000000
        /*0888*/ 	.short	0x0101
        /*088a*/ 	.byte	0x3f
	.zero		1


	//   ....[23]....
        /*088c*/ 	.word	0x00003d70
        /*0890*/ 	.word	0x00000003
        /*0894*/ 	.word	0x00000000
        /*0898*/ 	.short	0x0101
        /*089a*/ 	.byte	0x3f
	.zero		1


	//   ....[24]....
        /*089c*/ 	.word	0x000101b0
        /*08a0*/ 	.word	0x0000000c
        /*08a4*/ 	.word	0x00000040
        /*08a8*/ 	.short	0x010a
        /*08aa*/ 	.byte	0x3f
	.zero		1


	//   ....[25]....
        /*08ac*/ 	.word	0x00010560
        /*08b0*/ 	.word	0x00000003
        /*08b4*/ 	.word	0x00000098
        /*08b8*/ 	.short	0x0101
        /*08ba*/ 	.byte	0x3f
	.zero		1


	//   ....[26]....
        /*08bc*/ 	.word	0x00010cf0
        /*08c0*/ 	.word	0x00000007
        /*08c4*/ 	.word	0x00000000
        /*08c8*/ 	.short	0x010a
        /*08ca*/ 	.byte	0x3f
	.zero		1


	//   ....[27]....
        /*08cc*/ 	.word	0x00010d70
        /*08d0*/ 	.word	0x00000009
        /*08d4*/ 	.word	0x00000000
        /*08d8*/ 	.short	0x010a
        /*08da*/ 	.byte	0x3f
	.zero		1


	//   ....[28]....
        /*08dc*/ 	.word	0x00010e00
        /*08e0*/ 	.word	0x00000006
        /*08e4*/ 	.word	0x00000000
        /*08e8*/ 	.short	0x010a
        /*08ea*/ 	.byte	0x3f
	.zero		1


	//   ....[29]....
        /*08ec*/ 	.word	0x00010e90
        /*08f0*/ 	.word	0x00000009
        /*08f4*/ 	.word	0x00000000
        /*08f8*/ 	.short	0x010a
        /*08fa*/ 	.byte	0x3f
	.zero		1


	//   ....[30]....
        /*08fc*/ 	.word	0x00010f20
        /*0900*/ 	.word	0x00000006
        /*0904*/ 	.word	0x00000000
        /*0908*/ 	.short	0x010a
        /*090a*/ 	.byte	0x3f
	.zero		1


	//   ....[31]....
        /*090c*/ 	.word	0x00010fb0
        /*0910*/ 	.word	0x00000009
        /*0914*/ 	.word	0x00000000
        /*0918*/ 	.short	0x010a
        /*091a*/ 	.byte	0x3f
	.zero		1


	//   ....[32]....
        /*091c*/ 	.word	0x00011040
        /*0920*/ 	.word	0x00000006
        /*0924*/ 	.word	0x00000000
        /*0928*/ 	.short	0x010a
        /*092a*/ 	.byte	0x3f
	.zero		1


	//   ....[33]....
        /*092c*/ 	.word	0x000110d0
        /*0930*/ 	.word	0x00000003
        /*0934*/ 	.word	0x00000000
        /*0938*/ 	.short	0x010a
        /*093a*/ 	.byte	0x3f
	.zero		1


	//   ....[34]....
        /*093c*/ 	.word	0x00011130
        /*0940*/ 	.word	0x00000005
        /*0944*/ 	.word	0x00000000
        /*0948*/ 	.short	0x010a
        /*094a*/ 	.byte	0x3f
	.zero		1


	//   ....[35]....
        /*094c*/ 	.word	0x00011180
        /*0950*/ 	.word	0x00000006
        /*0954*/ 	.word	0x00000000
        /*0958*/ 	.short	0x010a
        /*095a*/ 	.byte	0x3f
	.zero		1


	//   ....[36]....
        /*095c*/ 	.word	0x00011250
        /*0960*/ 	.word	0x0000000c
        /*0964*/ 	.word	0x00000040
        /*0968*/ 	.short	0x010a
        /*096a*/ 	.byte	0x3f
	.zero		1


	//   ....[37]....
        /*096c*/ 	.word	0x00011320
        /*0970*/ 	.word	0x00000007
        /*0974*/ 	.word	0x00000000
        /*0978*/ 	.short	0x010a
        /*097a*/ 	.byte	0x3f
	.zero		1


	//   ....[38]....
        /*097c*/ 	.word	0x00011370
        /*0980*/ 	.word	0x00000009
        /*0984*/ 	.word	0x00000000
        /*0988*/ 	.short	0x010a
        /*098a*/ 	.byte	0x3f
	.zero		1


	//   ....[39]....
        /*098c*/ 	.word	0x000113c0
        /*0990*/ 	.word	0x00000006
        /*0994*/ 	.word	0x00000000
        /*0998*/ 	.short	0x010a
        /*099a*/ 	.byte	0x3f
	.zero		1


	//   ....[40]....
        /*099c*/ 	.word	0x00011410
        /*09a0*/ 	.word	0x00000009
        /*09a4*/ 	.word	0x00000000
        /*09a8*/ 	.short	0x010a
        /*09aa*/ 	.byte	0x3f
	.zero		1


	//   ....[41]....
        /*09ac*/ 	.word	0x00011460
        /*09b0*/ 	.word	0x00000006
        /*09b4*/ 	.word	0x00000000
        /*09b8*/ 	.short	0x010a
        /*09ba*/ 	.byte	0x3f
	.zero		1


	//   ....[42]....
        /*09bc*/ 	.word	0x000114b0
        /*09c0*/ 	.word	0x00000009
        /*09c4*/ 	.word	0x00000000
        /*09c8*/ 	.short	0x010a
        /*09ca*/ 	.byte	0x3f
	.zero		1


	//   ....[43]....
        /*09cc*/ 	.word	0x00011500
        /*09d0*/ 	.word	0x00000006
        /*09d4*/ 	.word	0x00000000
        /*09d8*/ 	.short	0x010a
        /*09da*/ 	.byte	0x3f
	.zero		1


	//----- nvinfo : EIATTR_NUM_MBARRIERS
	.align		4
.L_37:
        /*09dc*/ 	.byte	0x03, 0x38
        /*09de*/ 	.short	0x0012


	//----- nvinfo : EIATTR_EXIT_INSTR_OFFSETS
	.align		4
        /*09e0*/ 	.byte	0x04, 0x1c
        /*09e2*/ 	.short	(.L_39 - .L_38)


	//   ....[0]....
.L_38:
        /*09e4*/ 	.word	0x000006d0


	//   ....[1]....
        /*09e8*/ 	.word	0x00000fe0


	//   ....[2]....
        /*09ec*/ 	.word	0x0000f7b0


	//   ....[3]....
        /*09f0*/ 	.word	0x0000fe30


	//   ....[4]....
        /*09f4*/ 	.word	0x00011120


	//----- nvinfo : EIATTR_MAX_THREADS
	.align		4
.L_39:
        /*09f8*/ 	.byte	0x04, 0x05
        /*09fa*/ 	.short	(.L_41 - .L_40)
.L_40:
        /*09fc*/ 	.word	0x00000180
        /*0a00*/ 	.word	0x00000001
        /*0a04*/ 	.word	0x00000001


	//----- nvinfo : EIATTR_CRS_STACK_SIZE
	.align		4
.L_41:
        /*0a08*/ 	.byte	0x04, 0x1e
        /*0a0a*/ 	.short	(.L_43 - .L_42)
.L_42:
        /*0a0c*/ 	.word	0x00000000


	//----- nvinfo : EIATTR_CBANK_PARAM_SIZE
	.align		4
.L_43:
        /*0a10*/ 	.byte	0x03, 0x19
        /*0a12*/ 	.short	0x0470


	//----- nvinfo : EIATTR_PARAM_CBANK
	.align		4
        /*0a14*/ 	.byte	0x04, 0x0a
        /*0a16*/ 	.short	(.L_45 - .L_44)
	.align		4
.L_44:
        /*0a18*/ 	.word	index@(.nv.constant0._ZN7cutlass13device_kernelINS_4gemm6kernel13GemmUniversalIN4cute5tupleIJiiiiEEENS1_10collective13CollectiveMmaINS1_34MainloopSm90TmaGmmaWarpSpecializedILi8ENS5_IJNS4_1CILi1EEESB_SB_EEENS1_35KernelTmaWarpSpecializedCooperativeEEENS5_IJNSA_ILi192EEENSA_ILi224EEENSA_ILi64EEEEEEaNS5_IJlSB_lEEEaSJ_NS4_8TiledMMAINS4_8MMA_AtomIJNS4_4SM904GMMA26MMA_64x32x32_S32S8S8_SS_TNEEEENS4_6LayoutINS5_IJNSA_ILi2EEESB_SB_EEENS5_IJSB_NSA_ILi0EEEST_EEEEENS5_IJNS4_10UnderscoreESW_SW_EEEEENS4_13SM90_TMA_LOADENS4_14ComposedLayoutINS4_7SwizzleILi2ELi4ELi3EEENS4_18smem_ptr_flag_bitsILi8EEENSQ_INS5_IJNSA_ILi8EEESH_EEENS5_IJSH_SB_EEEEEEEvNS4_8identityESZ_S19_vS1A_EENS_8epilogue10collective6detail29Sm90TmaWarpSpecializedAdapterINS1D_15DefaultEpilogueIaSJ_SJ_NS1C_6thread17LinearCombinationIaLi1EiiLNS1H_9ScaleType4KindE0ELNS_15FloatRoundStyleE2EaEENS1_15EpilogueDefaultEEEEEvvEEEEvNT_6ParamsE)
        /*0a1c*/ 	.short	0x0210
        /*0a1e*/ 	.short	0x0470


	//----- nvinfo : EIATTR_SW_WAR
	.align		4
.L_45:
        /*0a20*/ 	.byte	0x04, 0x36
        /*0a22*/ 	.short	(.L_47 - .L_46)
.L_46:
        /*0a24*/ 	.word	0x00000008
.L_47:


//--------------------- .nv.callgraph             --------------------------
	.section	.nv.callgraph,"",@"SHT_CUDA_CALLGRAPH"
	.align	4
	.sectionentsize	8
	.align		4
        /*0000*/ 	.word	0x00000000
	.align		4
        /*0004*/ 	.word	0xffffffff
	.align		4
        /*0008*/ 	.word	index@(_ZN7cutlass13device_kernelINS_4gemm6kernel13GemmUniversalIN4cute5tupleIJiiiiEEENS1_10collective13CollectiveMmaINS1_34MainloopSm90TmaGmmaWarpSpecializedILi8ENS5_IJNS4_1CILi1EEESB_SB_EEENS1_35KernelTmaWarpSpecializedCooperativeEEENS5_IJNSA_ILi192EEENSA_ILi224EEENSA_ILi64EEEEEEaNS5_IJlSB_lEEEaSJ_NS4_8TiledMMAINS4_8MMA_AtomIJNS4_4SM904GMMA26MMA_64x32x32_S32S8S8_SS_TNEEEENS4_6LayoutINS5_IJNSA_ILi2EEESB_SB_EEENS5_IJSB_NSA_ILi0EEEST_EEEEENS5_IJNS4_10UnderscoreESW_SW_EEEEENS4_13SM90_TMA_LOADENS4_14ComposedLayoutINS4_7SwizzleILi2ELi4ELi3EEENS4_18smem_ptr_flag_bitsILi8EEENSQ_INS5_IJNSA_ILi8EEESH_EEENS5_IJSH_SB_EEEEEEEvNS4_8identityESZ_S19_vS1A_EENS_8epilogue10collective6detail29Sm90TmaWarpSpecializedAdapterINS1D_15DefaultEpilogueIaSJ_SJ_NS1C_6thread17LinearCombinationIaLi1EiiLNS1H_9ScaleType4KindE0ELNS_15FloatRoundStyleE2EaEENS1_15EpilogueDefaultEEEEEvvEEEEvNT_6ParamsE)
	.align		4
        /*000c*/ 	.word	index@(__assertfail)
	.align		4
        /*0010*/ 	.word	0x00000000
	.align		4
        /*0014*/ 	.word	0xfffffffe
	.align		4
        /*0018*/ 	.word	0x00000000
	.align		4
        /*001c*/ 	.word	0xfffffffd
	.align		4
        /*0020*/ 	.word	0x00000000
	.align		4
        /*0024*/ 	.word	0xfffffffc


//--------------------- .nv.constant4             --------------------------
	.section	.nv.constant4,"a",@progbits
	.align	8
	.align		8
.nv.constant4:
        /*0000*/ 	.dword	__assertfail
	.align		8
        /*0008*/ 	.dword	__unnamed_1
	.align		8
        /*0010*/ 	.dword	_ZN39_INTERNAL_17bf635c_4_k_cu_2ab4ee5c_65444cuda3std3__45__cpo5beginE
	.align		8
        /*0018*/ 	.dword	_ZN39_INTERNAL_17bf635c_4_k_cu_2ab4ee5c_65444cuda3std3__45__cpo3endE
	.align		8
        /*0020*/ 	.dword	_ZN39_INTERNAL_17bf635c_4_k_cu_2ab4ee5c_65444cuda3std3__45__cpo6cbeginE
	.align		8
        /*0028*/ 	.dword	_ZN39_INTERNAL_17bf635c_4_k_cu_2ab4ee5c_65444cuda3std3__45__cpo4cendE
	.align		8
        /*0030*/ 	.dword	_ZN39_INTERNAL_17bf635c_4_k_cu_2ab4ee5c_65444cuda3std3__441_GLOBAL__N__17bf635c_4_k_cu_2ab4ee5c_65446ignoreE
	.align		8
        /*0038*/ 	.dword	_ZN39_INTERNAL_17bf635c_4_k_cu_2ab4ee5c_65444cuda3std3__419piecewise_constructE
	.align		8
        /*0040*/ 	.dword	_ZN39_INTERNAL_17bf635c_4_k_cu_2ab4ee5c_65444cuda3std3__48in_placeE
	.align		8
        /*0048*/ 	.dword	_ZN39_INTERNAL_17bf635c_4_k_cu_2ab4ee5c_65444cuda3std6ranges3__45__cpo4swapE
	.align		8
        /*0050*/ 	.dword	_ZN39_INTERNAL_17bf635c_4_k_cu_2ab4ee5c_65444cuda3std6ranges3__45__cpo9iter_moveE
	.align		8
        /*0058*/ 	.dword	_ZN39_INTERNAL_17bf635c_4_k_cu_2ab4ee5c_65444cute7productE
	.align		8
        /*0060*/ 	.dword	_ZN39_INTERNAL_17bf635c_4_k_cu_2ab4ee5c_65444cute1_E
	.align		8
        /*0068*/ 	.dword	$str$22
	.align		8
        /*0070*/ 	.dword	$str$23


//--------------------- .text._ZN7cutlass13device_kernelINS_4gemm6kernel13GemmUniversalIN4cute5tupleIJiiiiEEENS1_10collective13CollectiveMmaINS1_34MainloopSm90TmaGmmaWarpSpecializedILi8ENS5_IJNS4_1CILi1EEESB_SB_EEENS1_35KernelTmaWarpSpecializedCooperativeEEENS5_IJNSA_ILi192EEENSA_ILi224EEENSA_ILi64EEEEEEaNS5_IJlSB_lEEEaSJ_NS4_8TiledMMAINS4_8MMA_AtomIJNS4_4SM904GMMA26MMA_64x32x32_S32S8S8_SS_TNEEEENS4_6LayoutINS5_IJNSA_ILi2EEESB_SB_EEENS5_IJSB_NSA_ILi0EEEST_EEEEENS5_IJNS4_10UnderscoreESW_SW_EEEEENS4_13SM90_TMA_LOADENS4_14ComposedLayoutINS4_7SwizzleILi2ELi4ELi3EEENS4_18smem_ptr_flag_bitsILi8EEENSQ_INS5_IJNSA_ILi8EEESH_EEENS5_IJSH_SB_EEEEEEEvNS4_8identityESZ_S19_vS1A_EENS_8epilogue10collective6detail29Sm90TmaWarpSpecializedAdapterINS1D_15DefaultEpilogueIaSJ_SJ_NS1C_6thread17LinearCombinationIaLi1EiiLNS1H_9ScaleType4KindE0ELNS_15FloatRoundStyleE2EaEENS1_15EpilogueDefaultEEEEEvvEEEEvNT_6ParamsE --------------------------
	.section	.text._ZN7cutlass13device_kernelINS_4gemm6kernel13GemmUniversalIN4cute5tupleIJiiiiEEENS1_10collective13CollectiveMmaINS1_34MainloopSm90TmaGmmaWarpSpecializedILi8ENS5_IJNS4_1CILi1EEESB_SB_EEENS1_35KernelTmaWarpSpecializedCooperativeEEENS5_IJNSA_ILi192EEENSA_ILi224EEENSA_ILi64EEEEEEaNS5_IJlSB_lEEEaSJ_NS4_8TiledMMAINS4_8MMA_AtomIJNS4_4SM904GMMA26MMA_64x32x32_S32S8S8_SS_TNEEEENS4_6LayoutINS5_IJNSA_ILi2EEESB_SB_EEENS5_IJSB_NSA_ILi0EEEST_EEEEENS5_IJNS4_10UnderscoreESW_SW_EEEEENS4_13SM90_TMA_LOADENS4_14ComposedLayoutINS4_7SwizzleILi2ELi4ELi3EEENS4_18smem_ptr_flag_bitsILi8EEENSQ_INS5_IJNSA_ILi8EEESH_EEENS5_IJSH_SB_EEEEEEEvNS4_8identityESZ_S19_vS1A_EENS_8epilogue10collective6detail29Sm90TmaWarpSpecializedAdapterINS1D_15DefaultEpilogueIaSJ_SJ_NS1C_6thread17LinearCombinationIaLi1EiiLNS1H_9ScaleType4KindE0ELNS_15FloatRoundStyleE2EaEENS1_15EpilogueDefaultEEEEEvvEEEEvNT_6ParamsE,"ax",@progbits
	.align	128
.text._ZN7cutlass13device_kernelINS_4gemm6kernel13GemmUniversalIN4cute5tupleIJiiiiEEENS1_10collective13CollectiveMmaINS1_34MainloopSm90TmaGmmaWarpSpecializedILi8ENS5_IJNS4_1CILi1EEESB_SB_EEENS1_35KernelTmaWarpSpecializedCooperativeEEENS5_IJNSA_ILi192EEENSA_ILi224EEENSA_ILi64EEEEEEaNS5_IJlSB_lEEEaSJ_NS4_8TiledMMAINS4_8MMA_AtomIJNS4_4SM904GMMA26MMA_64x32x32_S32S8S8_SS_TNEEEENS4_6LayoutINS5_IJNSA_ILi2EEESB_SB_EEENS5_IJSB_NSA_ILi0EEEST_EEEEENS5_IJNS4_10UnderscoreESW_SW_EEEEENS4_13SM90_TMA_LOADENS4_14ComposedLayoutINS4_7SwizzleILi2ELi4ELi3EEENS4_18smem_ptr_flag_bitsILi8EEENSQ_INS5_IJNSA_ILi8EEESH_EEENS5_IJSH_SB_EEEEEEEvNS4_8identityESZ_S19_vS1A_EENS_8epilogue10collective6detail29Sm90TmaWarpSpecializedAdapterINS1D_15DefaultEpilogueIaSJ_SJ_NS1C_6thread17LinearCombinationIaLi1EiiLNS1H_9ScaleType4KindE0ELNS_15FloatRoundStyleE2EaEENS1_15EpilogueDefaultEEEEEvvEEEEvNT_6ParamsE:
        .type           _ZN7cutlass13device_kernelINS_4gemm6kernel13GemmUniversalIN4cute5tupleIJiiiiEEENS1_10collective13CollectiveMmaINS1_34MainloopSm90TmaGmmaWarpSpecializedILi8ENS5_IJNS4_1CILi1EEESB_SB_EEENS1_35KernelTmaWarpSpecializedCooperativeEEENS5_IJNSA_ILi192EEENSA_ILi224EEENSA_ILi64EEEEEEaNS5_IJlSB_lEEEaSJ_NS4_8TiledMMAINS4_8MMA_AtomIJNS4_4SM904GMMA26MMA_64x32x32_S32S8S8_SS_TNEEEENS4_6LayoutINS5_IJNSA_ILi2EEESB_SB_EEENS5_IJSB_NSA_ILi0EEEST_EEEEENS5_IJNS4_10UnderscoreESW_SW_EEEEENS4_13SM90_TMA_LOADENS4_14ComposedLayoutINS4_7SwizzleILi2ELi4ELi3EEENS4_18smem_ptr_flag_bitsILi8EEENSQ_INS5_IJNSA_ILi8EEESH_EEENS5_IJSH_SB_EEEEEEEvNS4_8identityESZ_S19_vS1A_EENS_8epilogue10collective6detail29Sm90TmaWarpSpecializedAdapterINS1D_15DefaultEpilogueIaSJ_SJ_NS1C_6thread17LinearCombinationIaLi1EiiLNS1H_9ScaleType4KindE0ELNS_15FloatRoundStyleE2EaEENS1_15EpilogueDefaultEEEEEvvEEEEvNT_6ParamsE,@function
        .size           _ZN7cutlass13device_kernelINS_4gemm6kernel13GemmUniversalIN4cute5tupleIJiiiiEEENS1_10collective13CollectiveMmaINS1_34MainloopSm90TmaGmmaWarpSpecializedILi8ENS5_IJNS4_1CILi1EEESB_SB_EEENS1_35KernelTmaWarpSpecializedCooperativeEEENS5_IJNSA_ILi192EEENSA_ILi224EEENSA_ILi64EEEEEEaNS5_IJlSB_lEEEaSJ_NS4_8TiledMMAINS4_8MMA_AtomIJNS4_4SM904GMMA26MMA_64x32x32_S32S8S8_SS_TNEEEENS4_6LayoutINS5_IJNSA_ILi2EEESB_SB_EEENS5_IJSB_NSA_ILi0EEEST_EEEEENS5_IJNS4_10UnderscoreESW_SW_EEEEENS4_13SM90_TMA_LOADENS4_14ComposedLayoutINS4_7SwizzleILi2ELi4ELi3EEENS4_18smem_ptr_flag_bitsILi8EEENSQ_INS5_IJNSA_ILi8EEESH_EEENS5_IJSH_SB_EEEEEEEvNS4_8identityESZ_S19_vS1A_EENS_8epilogue10collective6detail29Sm90TmaWarpSpecializedAdapterINS1D_15DefaultEpilogueIaSJ_SJ_NS1C_6thread17LinearCombinationIaLi1EiiLNS1H_9ScaleType4KindE0ELNS_15FloatRoundStyleE2EaEENS1_15EpilogueDefaultEEEEEvvEEEEvNT_6ParamsE,(.L_x_527 - _ZN7cutlass13device_kernelINS_4gemm6kernel13GemmUniversalIN4cute5tupleIJiiiiEEENS1_10collective13CollectiveMmaINS1_34MainloopSm90TmaGmmaWarpSpecializedILi8ENS5_IJNS4_1CILi1EEESB_SB_EEENS1_35KernelTmaWarpSpecializedCooperativeEEENS5_IJNSA_ILi192EEENSA_ILi224EEENSA_ILi64EEEEEEaNS5_IJlSB_lEEEaSJ_NS4_8TiledMMAINS4_8MMA_AtomIJNS4_4SM904GMMA26MMA_64x32x32_S32S8S8_SS_TNEEEENS4_6LayoutINS5_IJNSA_ILi2EEESB_SB_EEENS5_IJSB_NSA_ILi0EEEST_EEEEENS5_IJNS4_10UnderscoreESW_SW_EEEEENS4_13SM90_TMA_LOADENS4_14ComposedLayoutINS4_7SwizzleILi2ELi4ELi3EEENS4_18smem_ptr_flag_bitsILi8EEENSQ_INS5_IJNSA_ILi8EEESH_EEENS5_IJSH_SB_EEEEEEEvNS4_8identityESZ_S19_vS1A_EENS_8epilogue10collective6detail29Sm90TmaWarpSpecializedAdapterINS1D_15DefaultEpilogueIaSJ_SJ_NS1C_6thread17LinearCombinationIaLi1EiiLNS1H_9ScaleType4KindE0ELNS_15FloatRoundStyleE2EaEENS1_15EpilogueDefaultEEEEEvvEEEEvNT_6ParamsE)
        .other          _ZN7cutlass13device_kernelINS_4gemm6kernel13GemmUniversalIN4cute5tupleIJiiiiEEENS1_10collective13CollectiveMmaINS1_34MainloopSm90TmaGmmaWarpSpecializedILi8ENS5_IJNS4_1CILi1EEESB_SB_EEENS1_35KernelTmaWarpSpecializedCooperativeEEENS5_IJNSA_ILi192EEENSA_ILi224EEENSA_ILi64EEEEEEaNS5_IJlSB_lEEEaSJ_NS4_8TiledMMAINS4_8MMA_AtomIJNS4_4SM904GMMA26MMA_64x32x32_S32S8S8_SS_TNEEEENS4_6LayoutINS5_IJNSA_ILi2EEESB_SB_EEENS5_IJSB_NSA_ILi0EEEST_EEEEENS5_IJNS4_10UnderscoreESW_SW_EEEEENS4_13SM90_TMA_LOADENS4_14ComposedLayoutINS4_7SwizzleILi2ELi4ELi3EEENS4_18smem_ptr_flag_bitsILi8EEENSQ_INS5_IJNSA_ILi8EEESH_EEENS5_IJSH_SB_EEEEEEEvNS4_8identityESZ_S19_vS1A_EENS_8epilogue10collective6detail29Sm90TmaWarpSpecializedAdapterINS1D_15DefaultEpilogueIaSJ_SJ_NS1C_6thread17LinearCombinationIaLi1EiiLNS1H_9ScaleType4KindE0ELNS_15FloatRoundStyleE2EaEENS1_15EpilogueDefaultEEEEEvvEEEEvNT_6ParamsE,@"STO_CUDA_ENTRY STV_DEFAULT"
_ZN7cutlass13device_kernelINS_4gemm6kernel13GemmUniversalIN4cute5tupleIJiiiiEEENS1_10collective13CollectiveMmaINS1_34MainloopSm90TmaGmmaWarpSpecializedILi8ENS5_IJNS4_1CILi1EEESB_SB_EEENS1_35KernelTmaWarpSpecializedCooperativeEEENS5_IJNSA_ILi192EEENSA_ILi224EEENSA_ILi64EEEEEEaNS5_IJlSB_lEEEaSJ_NS4_8TiledMMAINS4_8MMA_AtomIJNS4_4SM904GMMA26MMA_64x32x32_S32S8S8_SS_TNEEEENS4_6LayoutINS5_IJNSA_ILi2EEESB_SB_EEENS5_IJSB_NSA_ILi0EEEST_EEEEENS5_IJNS4_10UnderscoreESW_SW_EEEEENS4_13SM90_TMA_LOADENS4_14ComposedLayoutINS4_7SwizzleILi2ELi4ELi3EEENS4_18smem_ptr_flag_bitsILi8EEENSQ_INS5_IJNSA_ILi8EEESH_EEENS5_IJSH_SB_EEEEEEEvNS4_8identityESZ_S19_vS1A_EENS_8epilogue10collective6detail29Sm90TmaWarpSpecializedAdapterINS1D_15DefaultEpilogueIaSJ_SJ_NS1C_6thread17LinearCombinationIaLi1EiiLNS1H_9ScaleType4KindE0ELNS_15FloatRoundStyleE2EaEENS1_15EpilogueDefaultEEEEEvvEEEEvNT_6ParamsE:
[----:B------:R-:W0:Y:S02]  /*0000*/  LDC R1, c[0x0][0x28] ;  /* 0x00000a00ff017b82 */ /* 0x000e240000000800 */
[----:B0-----:R-:W-:Y:S01]  /*0010*/  VIADD R1, R1, 0xfffffea0 ;  /* 0xfffffea001017836 */ /* 0x001fe20000000000 */
[----:B------:R-:W0:Y:S01]  /*0020*/  S2R R2, SR_TID.X ;  /* 0x0000000000027919 */ /* 0x000e220000002100 */
[----:B------:R-:W-:Y:S01]  /*0030*/  ELECT P0, URZ, PT ;  /* 0x00000000003f782f */ /* 0x000fe20003800000 */
[----:B------:R-:W-:Y:S01]  /*0040*/  BSSY B0, `(.L_x_0) ;  /* 0x000000f000007945 */ /* 0x000fe20003800000 */
[--C-:B0-----:R-:W-:Y:S02]  /*0050*/  SHF.R.U32.HI R0, RZ, 0x5, R2.reuse ;  /* 0x00000005ff007819 */ /* 0x101fe40000011602 */
[----:B------:R-:W-:-:S03]  /*0060*/  SHF.R.U32.HI R2, RZ, 0x7, R2 ;  /* 0x00000007ff027819 */ /* 0x000fc60000011602 */
[----:B------:R-:W0:Y:S04]  /*0070*/  SHFL.IDX PT, R3, R0, RZ, 0x1f ;  /* 0x00001fff00037589 */ /* 0x000e2800000e0000 */
[----:B------:R1:W2:Y:S01]  /*0080*/  SHFL.IDX PT, R5, R2, RZ, 0x1f ;  /* 0x00001fff02057589 */ /* 0x0002a200000e0000 */
[----:B0-----:R-:W-:-:S13]  /*0090*/  ISETP.NE.OR P0, PT, R3, RZ, !P0 ;  /* 0x000000ff0300720c */ /* 0x001fda0004705670 */
[----:B-12---:R-:W-:Y:S05]  /*00a0*/  @P0 BRA `(.L_x_1) ;  /* 0x0000000000200947 */ /* 0x006fea0003800000 */
[----:B------:R-:W-:Y:S02]  /*00b0*/  ULDC.64 UR4, c[0x0][0x198] ;  /* 0x0000660000047ab9 */ /* 0x000fe40000000a00 */
[----:B------:R-:W-:Y:S02]  /*00c0*/  UIADD3 UR6, UP0, UR4, 0xf0, URZ ;  /* 0x000000f004067890 */ /* 0x000fe4000ff1e03f */
[----:B------:R-:W-:Y:S02]  /*00d0*/  UIADD3 UR4, UP1, UR4, 0x1f0, URZ ;  /* 0x000001f004047890 */ /* 0x000fe4000ff3e03f */
[----:B------:R-:W-:Y:S02]  /*00e0*/  UIADD3.X UR7, URZ, UR5, URZ, UP0, !UPT ;  /* 0x000000053f077290 */ /* 0x000fe400087fe43f */
[----:B------:R-:W-:-:S07]  /*00f0*/  UIADD3.X UR5, URZ, UR5, URZ, UP1, !UPT ;  /* 0x000000053f057290 */ /* 0x000fce0008ffe43f */
[----:B------:R0:W-:Y:S02]  /*0100*/  UTMACCTL.PF [UR6] ;  /* 0x00000000060079b9 */ /* 0x0001e40008040000 */
[----:B------:R0:W-:Y:S02]  /*0110*/  UTMACCTL.PF [UR4] ;  /* 0x00000000040079b9 */ /* 0x0001e40008040000 */
[----:B0-----:R-:W-:Y:S01]  /*0120*/  NOP ;  /* 0x0000000000007918 */ /* 0x001fe20000000000 */
.L_x_1:
[----:B------:R-:W-:Y:S05]  /*0130*/  BSYNC B0 ;  /* 0x0000000000007941 */ /* 0x000fea0003800000 */
.L_x_0:
[----:B------:R-:W0:Y:S02]  /*0140*/  SHFL.IDX PT, R2, R0, RZ, 0x1f ;  /* 0x00001fff00027589 */ /* 0x000e2400000e0000 */
[----:B0-----:R-:W-:-:S13]  /*0150*/  ISETP.NE.AND P0, PT, R2, RZ, PT ;  /* 0x000000ff0200720c */ /* 0x001fda0003f05270 */
[----:B------:R-:W-:Y:S05]  /*0160*/  @P0 BRA `(.L_x_2) ;  /* 0x0000000000840947 */ /* 0x000fea0003800000 */
[----:B------:R-:W-:Y:S01]  /*0170*/  ELECT P0, URZ, PT ;  /* 0x00000000003f782f */ /* 0x000fe20003800000 */
[----:B------:R-:W-:-:S12]  /*0180*/  BSSY B0, `(.L_x_2) ;  /* 0x000001f000007945 */ /* 0x000fd80003800000 */
[----:B------:R-:W-:Y:S05]  /*0190*/  @!P0 BRA `(.L_x_3) ;  /* 0x0000000000748947 */ /* 0x000fea0003800000 */
[----:B------:R-:W0:Y:S01]  /*01a0*/  S2UR UR8, SR_CgaCtaId ;  /* 0x00000000000879c3 */ /* 0x000e220000008800 */
[----:B------:R-:W-:Y:S01]  /*01b0*/  UMOV UR4, 0x400 ;  /* 0x0000040000047882 */ /* 0x000fe20000000000 */
[----:B------:R-:W-:Y:S01]  /*01c0*/  UMOV UR5, 0x1 ;  /* 0x0000000100057882 */ /* 0x000fe20000000000 */
[----:B------:R-:W-:Y:S02]  /*01d0*/  UMOV UR6, 0x100 ;  /* 0x0000010000067882 */ /* 0x000fe40000000000 */
[----:B------:R-:W-:-:S04]  /*01e0*/  UIADD3 UR6, -UR6, 0x100000, URZ ;  /* 0x0010000006067890 */ /* 0x000fc8000fffe13f */
[----:B------:R-:W-:Y:S02]  /*01f0*/  USHF.L.U32 UR7, UR6, 0xb, URZ ;  /* 0x0000000b06077899 */ /* 0x000fe4000800063f */
[----:B------:R-:W-:Y:S02]  /*0200*/  USHF.L.U32 UR6, UR6, 0x1, URZ ;  /* 0x0000000106067899 */ /* 0x000fe4000800063f */
[----:B0-----:R-:W-:Y:S02]  /*0210*/  ULEA UR8, UR8, UR4, 0x18 ;  /* 0x0000000408087291 */ /* 0x001fe4000f8ec03f */
[----:B------:R-:W-:-:S04]  /*0220*/  UIADD3 UR4, -UR5, 0x100000, URZ ;  /* 0x0010000005047890 */ /* 0x000fc8000fffe13f */
[----:B------:R-:W-:Y:S02]  /*0230*/  USHF.L.U32 UR5, UR4, 0xb, URZ ;  /* 0x0000000b04057899 */ /* 0x000fe4000800063f */
[----:B------:R-:W-:Y:S01]  /*0240*/  USHF.L.U32 UR4, UR4, 0x1, URZ ;  /* 0x0000000104047899 */ /* 0x000fe2000800063f */
[----:B------:R-:W0:Y:S11]  /*0250*/  FENCE.VIEW.ASYNC.S ;  /* 0x00000000000073c6 */ /* 0x000e360000000000 */
[----:B0-----:R0:W1:Y:S01]  /*0260*/  SYNCS.EXCH.64 URZ, [UR8], UR4 ;  /* 0x00000004083f75b2 */ /* 0x0010620008000100 */
[----:B------:R0:W2:Y:S01]  /*0270*/  SYNCS.EXCH.64 URZ, [UR8+0x40], UR6 ;  /* 0x00004006083f75b2 */ /* 0x0000a20008000100 */
[----:B------:R0:W3:Y:S01]  /*0280*/  SYNCS.EXCH.64 URZ, [UR8+0x8], UR4 ;  /* 0x00000804083f75b2 */ /* 0x0000e20008000100 */
[----:B------:R0:W4:Y:S01]  /*0290*/  SYNCS.EXCH.64 URZ, [UR8+0x48], UR6 ;  /* 0x00004806083f75b2 */ /* 0x0001220008000100 */
[----:B------:R0:W0:Y:S01]  /*02a0*/  SYNCS.EXCH.64 URZ, [UR8+0x10], UR4 ;  /* 0x00001004083f75b2 */ /* 0x0000220008000100 */
        /* <DEDUP_REMOVED lines=11> */
[----:B------:R-:W-:Y:S01]  /*0360*/  NOP ;  /* 0x0000000000007918 */ /* 0x000fe20000000000 */
.L_x_3:
[----:B0-----:R-:W-:Y:S05]  /*0370*/  BSYNC B0 ;  /* 0x0000000000007941 */ /* 0x001fea0003800000 */
.L_x_2:
[----:B------:R-:W0:Y:S01]  /*0380*/  SHFL.IDX PT, R0, R0, RZ, 0x1f ;  /* 0x00001fff00007589 */ /* 0x000e2200000e0000 */
[----:B------:R-:W5:Y:S01]  /*0390*/  LDC R2, c[0x0][0x65c] ;  /* 0x00019700ff027b82 */ /* 0x000f620000000800 */
[----:B------:R-:W-:Y:S02]  /*03a0*/  ELECT P0, URZ, PT ;  /* 0x00000000003f782f */ /* 0x000fe40003800000 */
[----:B------:R-:W-:Y:S01]  /*03b0*/  SHF.R.S32.HI R6, RZ, 0x1f, R3 ;  /* 0x0000001fff067819 */ /* 0x000fe20000011403 */
[----:B------:R-:W1:Y:S01]  /*03c0*/  S2R R4, SR_CTAID.Y ;  /* 0x0000000000047919 */ /* 0x000e620000002600 */
[----:B------:R-:W-:Y:S01]  /*03d0*/  UMOV UR4, 0x20 ;  /* 0x0000002000047882 */ /* 0x000fe20000000000 */
[C---:B------:R-:W-:Y:S01]  /*03e0*/  ISETP.NE.AND P2, PT, R5.reuse, RZ, PT ;  /* 0x000000ff0500720c */ /* 0x040fe20003f45270 */
[----:B------:R-:W-:Y:S01]  /*03f0*/  VIADD R10, R5, 0xffffffff ;  /* 0xffffffff050a7836 */ /* 0x000fe20000000000 */
[----:B------:R-:W-:Y:S01]  /*0400*/  LEA.HI R6, R6, R3, RZ, 0x2 ;  /* 0x0000000306067211 */ /* 0x000fe200078f10ff */
[----:B------:R-:W-:Y:S01]  /*0410*/  NOP ;  /* 0x0000000000007918 */ /* 0x000fe20000000000 */
[----:B------:R-:W-:-:S02]  /*0420*/  NOP ;  /* 0x0000000000007918 */ /* 0x000fc40000000000 */
[----:B------:R-:W-:Y:S02]  /*0430*/  ISETP.GE.U32.AND P1, PT, R10, 0x2, PT ;  /* 0x000000020a00780c */ /* 0x000fe40003f26070 */
[----:B0-----:R-:W-:Y:S02]  /*0440*/  ISETP.NE.OR P0, PT, R0, RZ, !P0 ;  /* 0x000000ff0000720c */ /* 0x001fe40004705670 */
[----:B-----5:R-:W-:Y:S02]  /*0450*/  ISETP.NE.AND P3, PT, R2, 0x1, PT ;  /* 0x000000010200780c */ /* 0x020fe40003f65270 */
[----:B------:R-:W0:Y:S01]  /*0460*/  S2R R2, SR_CTAID.X ;  /* 0x0000000000027919 */ /* 0x000e220000002500 */
[----:B------:R-:W-:-:S05]  /*0470*/  LOP3.LUT R0, R6, 0xfffffffc, RZ, 0xc0, !PT ;  /* 0xfffffffc06007812 */ /* 0x000fca00078ec0ff */
[----:B------:R-:W-:Y:S01]  /*0480*/  IMAD.IADD R0, R3, 0x1, -R0 ;  /* 0x0000000103007824 */ /* 0x000fe200078e0a00 */
[----:B------:R-:W-:Y:S02]  /*0490*/  MOV R3, RZ ;  /* 0x000000ff00037202 */ /* 0x000fe40000000f00 */
[----:B------:R-:W-:Y:S01]  /*04a0*/  VOTEU.ALL UP0, P0 ;  /* 0x00000000003f7886 */ /* 0x000fe20000000000 */
[----:B------:R-:W-:Y:S01]  /*04b0*/  VOTEU.ALL UP1, P0 ;  /* 0x00000000003f7886 */ /* 0x000fe20000020000 */
[----:B------:R-:W0:Y:S01]  /*04c0*/  @P3 LDC R9, c[0x0][0x10] ;  /* 0x00000400ff093b82 */ /* 0x000e220000000800 */
[----:B-1----:R-:W-:Y:S02]  /*04d0*/  @P3 IMAD.MOV.U32 R6, RZ, RZ, R4 ;  /* 0x000000ffff063224 */ /* 0x002fe400078e0004 */
[----:B------:R-:W-:Y:S01]  /*04e0*/  @!UP0 UMOV UR6, 0x400 ;  /* 0x0000040000068882 */ /* 0x000fe20000000000 */
[----:B------:R-:W-:-:S04]  /*04f0*/  @!UP0 UIADD3 UR4, -UR4, 0x100000, URZ ;  /* 0x0010000004048890 */ /* 0x000fc8000fffe13f */
[----:B------:R-:W-:Y:S02]  /*0500*/  @!UP0 USHF.L.U32 UR5, UR4, 0xb, URZ ;  /* 0x0000000b04058899 */ /* 0x000fe4000800063f */
[----:B------:R-:W-:Y:S01]  /*0510*/  @!UP0 USHF.L.U32 UR4, UR4, 0x1, URZ ;  /* 0x0000000104048899 */ /* 0x000fe2000800063f */
[----:B------:R-:W-:Y:S01]  /*0520*/  @P3 IMAD.MOV.U32 R7, RZ, RZ, RZ ;  /* 0x000000ffff073224 */ /* 0x000fe200078e00ff */
[----:B------:R-:W1:Y:S08]  /*0530*/  @!UP0 S2UR UR7, SR_CgaCtaId ;  /* 0x00000000000789c3 */ /* 0x000e700000008800 */
[----:B------:R-:W5:Y:S01]  /*0540*/  @!P3 LDC R11, c[0x0][0xc] ;  /* 0x00000300ff0bbb82 */ /* 0x000f620000000800 */
[----:B0-----:R-:W-:-:S04]  /*0550*/  @P3 IMAD.WIDE.U32 R8, R2, R9, R6 ;  /* 0x0000000902083225 */ /* 0x001fc800078e0006 */
[----:B------:R-:W-:Y:S01]  /*0560*/  @P3 IMAD.MOV.U32 R12, RZ, RZ, R8 ;  /* 0x000000ffff0c3224 */ /* 0x000fe200078e0008 */
[----:B-1----:R-:W-:Y:S01]  /*0570*/  @!UP0 ULEA UR6, UR7, UR6, 0x18 ;  /* 0x0000000607068291 */ /* 0x002fe2000f8ec03f */
[----:B------:R-:W-:Y:S01]  /*0580*/  VOTEU.ALL UP0, P0 ;  /* 0x00000000003f7886 */ /* 0x000fe20000000000 */
[----:B------:R-:W-:-:S04]  /*0590*/  ISETP.NE.AND P0, PT, R0, 0x3, PT ;  /* 0x000000030000780c */ /* 0x000fc80003f05270 */
[----:B------:R-:W-:Y:S01]  /*05a0*/  ISETP.EQ.OR P0, PT, R0, RZ, !P0 ;  /* 0x000000ff0000720c */ /* 0x000fe20004702670 */
[----:B-----5:R-:W-:-:S03]  /*05b0*/  @!P3 IMAD.WIDE.U32 R6, R11, R4, R2 ;  /* 0x000000040b06b225 */ /* 0x020fc600078e0002 */
[----:B------:R-:W-:Y:S01]  /*05c0*/  ISETP.EQ.AND P0, PT, R5, RZ, P0 ;  /* 0x000000ff0500720c */ /* 0x000fe20000702270 */
[----:B------:R-:W-:Y:S01]  /*05d0*/  @P3 IMAD.MOV.U32 R5, RZ, RZ, RZ ;  /* 0x000000ffff053224 */ /* 0x000fe200078e00ff */
[----:B------:R-:W0:Y:S02]  /*05e0*/  FENCE.VIEW.ASYNC.S ;  /* 0x00000000000073c6 */ /* 0x000e240000000000 */
[----:B0-----:R0:W2:Y:S01]  /*05f0*/  @!UP0 SYNCS.EXCH.64 URZ, [UR6+0x90], UR4 ;  /* 0x00009004063f85b2 */ /* 0x0010a20008000100 */
[----:B------:R-:W-:Y:S02]  /*0600*/  @!P3 IMAD.MOV.U32 R12, RZ, RZ, R6 ;  /* 0x000000ffff0cb224 */ /* 0x000fe400078e0006 */
[----:B------:R-:W-:Y:S01]  /*0610*/  @P3 IMAD.IADD R20, R9, 0x1, R5 ;  /* 0x0000000109143824 */ /* 0x000fe200078e0205 */
[----:B------:R-:W-:Y:S01]  /*0620*/  SEL R5, RZ, 0x1, !P0 ;  /* 0x00000001ff057807 */ /* 0x000fe20004000000 */
[----:B------:R-:W-:Y:S01]  /*0630*/  @!P3 IMAD.MOV.U32 R20, RZ, RZ, R7 ;  /* 0x000000ffff14b224 */ /* 0x000fe200078e0007 */
[----:B------:R0:W-:Y:S02]  /*0640*/  STL [R1+0x88], R12 ;  /* 0x0000880c01007387 */ /* 0x0001e40000100800 */
[----:B------:R-:W-:-:S02]  /*0650*/  SEL R5, R5, 0x2, P1 ;  /* 0x0000000205057807 */ /* 0x000fc40000800000 */
[----:B------:R0:W-:Y:S04]  /*0660*/  STL [R1+0x84], R20 ;  /* 0x0000841401007387 */ /* 0x0001e80000100800 */
[----:B------:R0:W-:Y:S01]  /*0670*/  STL [R1+0x80], R5 ;  /* 0x0000800501007387 */ /* 0x0001e20000100800 */
[----:B------:R0:W2:Y:S01]  /*0680*/  @!UP1 SYNCS.EXCH.64 URZ, [UR6+0x98], UR4 ;  /* 0x00009804063f95b2 */ /* 0x0000a20008000100 */
[----:B------:R-:W-:Y:S01]  /*0690*/  NOP ;  /* 0x0000000000007918 */ /* 0x000fe20000000000 */
[----:B--234-:R-:W-:Y:S06]  /*06a0*/  BAR.SYNC.DEFER_BLOCKING 0x0 ;  /* 0x0000000000007b1d */ /* 0x01cfec0000010000 */
[----:B------:R-:W-:Y:S05]  /*06b0*/  @!P2 BRA `(.L_x_4) ;  /* 0x000000f00040a947 */ /* 0x000fea0003800000 */
[----:B------:R-:W-:-:S13]  /*06c0*/  ISETP.GT.U32.AND P0, PT, R10, 0x1, PT ;  /* 0x000000010a00780c */ /* 0x000fda0003f04070 */
[----:B0-----:R-:W-:Y:S05]  /*06d0*/  @P0 EXIT ;  /* 0x000000000000094d */ /* 0x001fea0003800000 */
[----:B------:R-:W-:Y:S01]  /*06e0*/  IMAD.MOV.U32 R5, RZ, RZ, -0x1 ;  /* 0xffffffffff057424 */ /* 0x000fe200078e00ff */
[----:B------:R-:W-:Y:S01]  /*06f0*/  ULDC.64 UR4, c[0x0][0x650] ;  /* 0x0001940000047ab9 */ /* 0x000fe20000000a00 */
[----:B------:R-:W-:Y:S01]  /*0700*/  PRMT R0, RZ, 0x7610, R0 ;  /* 0x00007610ff007816 */ /* 0x000fe20000000000 */
[----:B------:R-:W-:Y:S01]  /*0710*/  IMAD.MOV.U32 R18, RZ, RZ, -0x1 ;  /* 0xffffffffff127424 */ /* 0x000fe200078e00ff */
[----:B------:R-:W-:Y:S01]  /*0720*/  ISETP.GE.U32.AND P0, PT, R12, UR4, PT ;  /* 0x000000040c007c0c */ /* 0x000fe2000bf06070 */
[----:B------:R0:W-:Y:S01]  /*0730*/  STL [R1+0x8c], R5 ;  /* 0x00008c0501007387 */ /* 0x0001e20000100800 */
[----:B------:R-:W-:Y:S02]  /*0740*/  MOV R19, 0xffffffff ;  /* 0xffffffff00137802 */ /* 0x000fe40000000f00 */
[----:B------:R-:W-:-:S13]  /*0750*/  ISETP.GE.U32.AND.EX P0, PT, R20, UR5, PT, P0 ;  /* 0x0000000514007c0c */ /* 0x000fda000bf06100 */
[----:B0-----:R-:W-:Y:S05]  /*0760*/  @P0 BRA `(.L_x_5) ;  /* 0x0000000400640947 */ /* 0x001fea0003800000 */
[----:B------:R-:W0:Y:S01]  /*0770*/  LDC.64 R14, c[0x0][0x628] ;  /* 0x00018a00ff0e7b82 */ /* 0x000e220000000a00 */
[----:B------:R-:W-:Y:S02]  /*0780*/  IMAD.MOV.U32 R6, RZ, RZ, R12 ;  /* 0x000000ffff067224 */ /* 0x000fe400078e000c */
[----:B------:R-:W-:-:S05]  /*0790*/  IMAD.MOV.U32 R7, RZ, RZ, R20 ;  /* 0x000000ffff077224 */ /* 0x000fca00078e0014 */
[----:B------:R-:W1:Y:S08]  /*07a0*/  LDC R0, c[0x0][0x630] ;  /* 0x00018c00ff007b82 */ /* 0x000e700000000800 */
[----:B------:R-:W2:Y:S01]  /*07b0*/  LDC.64 R16, c[0x0][0x620] ;  /* 0x00018800ff107b82 */ /* 0x000ea20000000a00 */
[----:B0-----:R-:W-:-:S04]  /*07c0*/  ISETP.NE.U32.AND P0, PT, R14, RZ, PT ;  /* 0x000000ff0e00720c */ /* 0x001fc80003f05070 */
[----:B------:R-:W-:-:S13]  /*07d0*/  ISETP.NE.AND.EX P0, PT, R15, RZ, PT, P0 ;  /* 0x000000ff0f00720c */ /* 0x000fda0003f05300 */
[----:B-12---:R-:W-:Y:S05]  /*07e0*/  @!P0 BRA `(.L_x_6) ;  /* 0x0000000000288947 */ /* 0x006fea0003800000 */
[----:B------:R-:W0:Y:S02]  /*07f0*/  LDC R5, c[0x0][0x634] ;  /* 0x00018d00ff057b82 */ /* 0x000e240000000800 */
[----:B0-----:R-:W-:-:S05]  /*0800*/  IADD3 R5, P0, R12, R5, RZ ;  /* 0x000000050c057210 */ /* 0x001fca0007f1e0ff */
[----:B------:R-:W-:-:S04]  /*0810*/  IMAD.X R13, RZ, RZ, R20, P0 ;  /* 0x000000ffff0d7224 */ /* 0x000fc800000e0614 */
[----:B------:R-:W-:-:S04]  /*0820*/  IMAD.WIDE.U32 R6, R13, R14, RZ ;  /* 0x0000000e0d067225 */ /* 0x000fc800078e00ff */
[----:B------:R-:W-:-:S04]  /*0830*/  IMAD.WIDE.U32 R8, P0, R5, R15, R6 ;  /* 0x0000000f05087225 */ /* 0x000fc80007800006 */
[----:B------:R-:W-:Y:S01]  /*0840*/  IMAD.WIDE.U32 R6, R5, R14, RZ ;  /* 0x0000000e05067225 */ /* 0x000fe200078e00ff */
[----:B------:R-:W-:-:S03]  /*0850*/  IADD3.X R11, RZ, RZ, RZ, P0, !PT ;  /* 0x000000ffff0b7210 */ /* 0x000fc600007fe4ff */
[----:B------:R-:W-:Y:S01]  /*0860*/  IMAD.MOV.U32 R10, RZ, RZ, R9 ;  /* 0x000000ffff0a7224 */ /* 0x000fe200078e0009 */
[----:B------:R-:W-:-:S05]  /*0870*/  IADD3 RZ, P0, R7, R8, RZ ;  /* 0x0000000807ff7210 */ /* 0x000fca0007f1e0ff */
[----:B------:R-:W-:-:S08]  /*0880*/  IMAD.WIDE.U32.X R6, R13, R15, R10, P0 ;  /* 0x0000000f0d067225 */ /* 0x000fd000000e040a */
.L_x_6:
[-CC-:B------:R-:W-:Y:S01]  /*0890*/  SHF.R.U64 R22, R6, R0.reuse, R7.reuse ;  /* 0x0000000006167219 */ /* 0x180fe20000001207 */
[----:B------:R-:W0:Y:S01]  /*08a0*/  LDC.64 R18, c[0x0][0x640] ;  /* 0x00019000ff127b82 */ /* 0x000e220000000a00 */
[----:B------:R-:W-:Y:S01]  /*08b0*/  SHF.R.U32.HI R3, RZ, R0, R7 ;  /* 0x00000000ff037219 */ /* 0x000fe20000011607 */
[----:B------:R-:W-:Y:S01]  /*08c0*/  ULDC UR4, c[0x0][0x150] ;  /* 0x0000540000047ab9 */ /* 0x000fe20000000800 */
[----:B------:R-:W-:Y:S01]  /*08d0*/  IADD3 R5, P0, RZ, -R22, RZ ;  /* 0x80000016ff057210 */ /* 0x000fe20007f1e0ff */
[----:B------:R-:W-:Y:S01]  /*08e0*/  IMAD.MOV.U32 R6, RZ, RZ, R12 ;  /* 0x000000ffff067224 */ /* 0x000fe200078e000c */
[----:B------:R-:W-:Y:S01]  /*08f0*/  I2FP.F32.U32 R0, R2 ;  /* 0x0000000200007245 */ /* 0x000fe20000201000 */
[----:B------:R-:W-:Y:S02]  /*0900*/  IMAD.MOV.U32 R7, RZ, RZ, R20 ;  /* 0x000000ffff077224 */ /* 0x000fe400078e0014 */
[----:B------:R-:W1:Y:S01]  /*0910*/  LDC R10, c[0x0][0x618] ;  /* 0x00018600ff0a7b82 */ /* 0x000e620000000800 */
[----:B------:R-:W-:-:S02]  /*0920*/  IMAD.X R9, RZ, RZ, ~R3, P0 ;  /* 0x000000ffff097224 */ /* 0x000fc400000e0e03 */
[----:B------:R-:W-:Y:S01]  /*0930*/  FMUL R0, R0, UR4 ;  /* 0x0000000400007c20 */ /* 0x000fe20008400000 */
[----:B------:R-:W-:Y:S01]  /*0940*/  IMAD.WIDE.U32 R6, R5, R16, R6 ;  /* 0x0000001005067225 */ /* 0x000fe200078e0006 */
[----:B------:R-:W-:-:S03]  /*0950*/  ULDC UR4, c[0x0][0x154] ;  /* 0x0000550000047ab9 */ /* 0x000fc60000000800 */
[----:B------:R-:W-:Y:S01]  /*0960*/  IMAD R8, R9, R16, RZ ;  /* 0x0000001009087224 */ /* 0x000fe200078e02ff */
[----:B------:R-:W2:Y:S01]  /*0970*/  LDC R3, c[0x0][0x144] ;  /* 0x00005100ff037b82 */ /* 0x000ea20000000800 */
[----:B------:R-:W3:Y:S01]  /*0980*/  F2I.U32.TRUNC.NTZ R0, R0 ;  /* 0x0000000000007305 */ /* 0x000ee2000020f000 */
[----:B------:R-:W-:Y:S02]  /*0990*/  IMAD.MOV.U32 R9, RZ, RZ, -0x1 ;  /* 0xffffffffff097424 */ /* 0x000fe400078e00ff */
[----:B------:R-:W-:-:S04]  /*09a0*/  IMAD R5, R5, R17, R8 ;  /* 0x0000001105057224 */ /* 0x000fc800078e0208 */
[----:B------:R-:W4:Y:S01]  /*09b0*/  LDC R14, c[0x0][0x608] ;  /* 0x00018200ff0e7b82 */ /* 0x000f220000000800 */
[----:B------:R-:W-:Y:S01]  /*09c0*/  IMAD.IADD R7, R7, 0x1, R5 ;  /* 0x0000000107077824 */ /* 0x000fe200078e0205 */
[----:B0-----:R-:W-:Y:S02]  /*09d0*/  ISETP.NE.U32.AND P0, PT, R18, RZ, PT ;  /* 0x000000ff1200720c */ /* 0x001fe40003f05070 */
[----:B------:R-:W-:Y:S02]  /*09e0*/  I2FP.F32.U32 R5, R4 ;  /* 0x0000000400057245 */ /* 0x000fe40000201000 */
[----:B------:R-:W-:Y:S02]  /*09f0*/  ISETP.NE.AND.EX P0, PT, R19, RZ, PT, P0 ;  /* 0x000000ff1300720c */ /* 0x000fe40003f05300 */
[----:B------:R-:W0:Y:S01]  /*0a00*/  LDC R8, c[0x0][0x658] ;  /* 0x00019600ff087b82 */ /* 0x000e220000000800 */
[----:B-1----:R-:W-:Y:S02]  /*0a10*/  SHF.R.U64 R12, R6, R10, R7 ;  /* 0x0000000a060c7219 */ /* 0x002fe40000001207 */
[----:B---3--:R-:W-:-:S02]  /*0a20*/  IADD3 R6, -R0, RZ, RZ ;  /* 0x000000ff00067210 */ /* 0x008fc40007ffe1ff */
[----:B------:R-:W-:-:S03]  /*0a30*/  SHF.R.U32.HI R7, RZ, R10, R7 ;  /* 0x0000000aff077219 */ /* 0x000fc60000011607 */
[----:B------:R-:W1:Y:S01]  /*0a40*/  LDC R13, c[0x0][0x148] ;  /* 0x00005200ff0d7b82 */ /* 0x000e620000000800 */
[----:B--2---:R-:W-:Y:S02]  /*0a50*/  IMAD R0, R3, R6, R2 ;  /* 0x0000000603007224 */ /* 0x004fe400078e0202 */
[----:B------:R-:W-:-:S04]  /*0a60*/  FMUL R3, R5, UR4 ;  /* 0x0000000405037c20 */ /* 0x000fc80008400000 */
[----:B------:R2:W3:Y:S01]  /*0a70*/  F2I.U32.TRUNC.NTZ R11, R3 ;  /* 0x00000003000b7305 */ /* 0x0004e2000020f000 */
[----:B------:R-:W1:Y:S01]  /*0a80*/  LDC R17, c[0x0][0x600] ;  /* 0x00018000ff117b82 */ /* 0x000e620000000800 */
[-CC-:B----4-:R-:W-:Y:S02]  /*0a90*/  SHF.R.U64 R23, R12, R14.reuse, R7.reuse ;  /* 0x0000000e0c177219 */ /* 0x190fe40000001207 */
[----:B------:R-:W-:Y:S01]  /*0aa0*/  SHF.R.U32.HI R5, RZ, R14, R7 ;  /* 0x0000000eff057219 */ /* 0x000fe20000011607 */
[----:B------:R-:W-:-:S04]  /*0ab0*/  IMAD.MOV.U32 R7, RZ, RZ, 0x1 ;  /* 0x00000001ff077424 */ /* 0x000fc800078e00ff */
[----:B------:R-:W4:Y:S01]  /*0ac0*/  LDC R16, c[0x0][0x648] ;  /* 0x00019200ff107b82 */ /* 0x000f220000000800 */
[-C--:B0-----:R-:W-:Y:S02]  /*0ad0*/  SHF.L.U32 R2, R9, R8.reuse, RZ ;  /* 0x0000000809027219 */ /* 0x081fe400000006ff */
[-CC-:B------:R-:W-:Y:S02]  /*0ae0*/  SHF.R.U64 R14, R23, R8.reuse, R5.reuse ;  /* 0x00000008170e7219 */ /* 0x180fe40000001205 */
[----:B------:R-:W-:Y:S02]  /*0af0*/  SHF.R.U32.HI R15, RZ, R8, R5 ;  /* 0x00000008ff0f7219 */ /* 0x000fe40000011605 */
[----:B------:R-:W-:Y:S01]  /*0b00*/  LOP3.LUT R10, RZ, R2, RZ, 0x33, !PT ;  /* 0x00000002ff0a7212 */ /* 0x000fe200078e33ff */
[----:B------:R-:W0:Y:S01]  /*0b10*/  LDC R21, c[0x0][0x638] ;  /* 0x00018e00ff157b82 */ /* 0x000e220000000800 */
[----:B------:R-:W-:Y:S01]  /*0b20*/  SHF.L.U32 R5, R7, R8, RZ ;  /* 0x0000000807057219 */ /* 0x000fe200000006ff */
[----:B------:R-:W-:-:S02]  /*0b30*/  IMAD.MOV.U32 R2, RZ, RZ, R14 ;  /* 0x000000ffff027224 */ /* 0x000fc400078e000e */
[----:B--2---:R-:W-:-:S04]  /*0b40*/  IMAD.MOV.U32 R3, RZ, RZ, R15 ;  /* 0x000000ffff037224 */ /* 0x004fc800078e000f */
[----:B------:R-:W2:Y:S01]  /*0b50*/  LDC R20, c[0x0][0x610] ;  /* 0x00018400ff147b82 */ /* 0x000ea20000000800 */
[----:B---3--:R-:W-:Y:S05]  /*0b60*/  @!P0 BRA `(.L_x_7) ;  /* 0x0000000000288947 */ /* 0x008fea0003800000 */
[----:B------:R-:W3:Y:S02]  /*0b70*/  LDC R9, c[0x0][0x64c] ;  /* 0x00019300ff097b82 */ /* 0x000ee40000000800 */
[----:B---3--:R-:W-:-:S05]  /*0b80*/  IADD3 R9, P0, R14, R9, RZ ;  /* 0x000000090e097210 */ /* 0x008fca0007f1e0ff */
        /* <DEDUP_REMOVED lines=8> */
.L_x_7:
[----:B------:R3:W-:Y:S01]  /*0c10*/  STL [R1+0x8c], R22 ;  /* 0x00008c1601007387 */ /* 0x0007e20000100800 */
[----:B----4-:R-:W-:Y:S01]  /*0c20*/  SHF.R.U64 R2, R2, R16, R3 ;  /* 0x0000001002027219 */ /* 0x010fe20000001203 */
[----:B-1----:R-:W-:Y:S01]  /*0c30*/  VIADD R3, R17, 0xffffffff ;  /* 0xffffffff11037836 */ /* 0x002fe20000000000 */
[----:B------:R-:W-:Y:S01]  /*0c40*/  LOP3.LUT R10, R23, R10, RZ, 0xc0, !PT ;  /* 0x0000000a170a7212 */ /* 0x000fe200078ec0ff */
[----:B------:R-:W-:Y:S02]  /*0c50*/  IMAD.MOV R11, RZ, RZ, -R11 ;  /* 0x000000ffff0b7224 */ /* 0x000fe400078e0a0b */
[----:B------:R-:W-:Y:S01]  /*0c60*/  IMAD.MOV R6, RZ, RZ, -R2 ;  /* 0x000000ffff067224 */ /* 0x000fe200078e0a02 */
[----:B------:R-:W-:Y:S01]  /*0c70*/  LOP3.LUT R3, R12, R3, RZ, 0xc0, !PT ;  /* 0x000000030c037212 */ /* 0x000fe200078ec0ff */
[----:B------:R-:W-:Y:S02]  /*0c80*/  IMAD R5, R5, R2, R10 ;  /* 0x0000000205057224 */ /* 0x000fe400078e020a */
[----:B------:R-:W-:-:S02]  /*0c90*/  @P3 IMAD R0, R13, R11, R4 ;  /* 0x0000000b0d003224 */ /* 0x000fc400078e0204 */
[----:B0-----:R-:W-:Y:S02]  /*0ca0*/  IMAD R2, R6, R21, R14 ;  /* 0x0000001506027224 */ /* 0x001fe400078e020e */
[----:B--2---:R-:W-:Y:S02]  /*0cb0*/  IMAD R19, R5, R20, R0 ;  /* 0x0000001405137224 */ /* 0x004fe400078e0200 */
[----:B------:R-:W-:Y:S02]  /*0cc0*/  IMAD R2, R2, R17, R3 ;  /* 0x0000001102027224 */ /* 0x000fe400078e0203 */
[----:B------:R-:W-:-:S03]  /*0cd0*/  IMAD.MOV.U32 R0, RZ, RZ, 0x1 ;  /* 0x00000001ff007424 */ /* 0x000fc600078e00ff */
[----:B------:R-:W-:Y:S02]  /*0ce0*/  SEL R18, R2, R19, !P3 ;  /* 0x0000001302127207 */ /* 0x000fe40005800000 */
[----:B---3--:R-:W-:-:S07]  /*0cf0*/  SEL R19, R19, R2, !P3 ;  /* 0x0000000213137207 */ /* 0x008fce0005800000 */
.L_x_5:
[----:B------:R-:W-:-:S08]  /*0d00*/  NOP ;  /* 0x0000000000007918 */ /* 0x000fd00000000000 */
[----:B------:R-:W0:Y:S02]  /*0d10*/  USETMAXREG.TRY_ALLOC.CTAPOOL UP0, 0xe8 ;  /* 0x000000e8000079c8 */ /* 0x000e240008000600 */
[----:B0-----:R-:W-:-:S13]  /*0d20*/  PLOP3.LUT P0, PT, PT, PT, UP0, 0x80, 0x0 ;  /* 0x000000000000781c */ /* 0x001fda0003f0f008 */
[----:B------:R-:W-:Y:S05]  /*0d30*/  @!P0 BRA `(.L_x_5) ;  /* 0xfffffffc00f08947 */ /* 0x000fea000383ffff */
[----:B------:R-:W-:Y:S01]  /*0d40*/  ULDC.64 UR4, c[0x0][0x598] ;  /* 0x0001660000047ab9 */ /* 0x000fe20000000a00 */
[----:B------:R-:W-:Y:S01]  /*0d50*/  ULDC.64 UR48, c[0x0][0x208] ;  /* 0x0000820000307ab9 */ /* 0x000fe20000000a00 */
[----:B------:R-:W-:-:S04]  /*0d60*/  ISETP.NE.U32.AND P0, PT, RZ, UR4, PT ;  /* 0x00000004ff007c0c */ /* 0x000fc8000bf05070 */
[----:B------:R-:W-:-:S13]  /*0d70*/  ISETP.NE.AND.EX P0, PT, RZ, UR5, PT, P0 ;  /* 0x00000005ff007c0c */ /* 0x000fda000bf05300 */
[----:B------:R-:W-:Y:S05]  /*0d80*/  @!P0 BRA `(.L_x_8) ;  /* 0x00000000001c8947 */ /* 0x000fea0003800000 */
[----:B------:R-:W0:Y:S02]  /*0d90*/  LDC.64 R2, c[0x0][0x598] ;  /* 0x00016600ff027b82 */ /* 0x000e240000000a00 */
[----:B0-----:R-:W2:Y:S02]  /*0da0*/  LDG.E.64 R2, desc[UR48][R2.64] ;  /* 0x0000003002027981 */ /* 0x001ea4000c1e1b00 */
[----:B--2---:R-:W-:-:S04]  /*0db0*/  ISETP.NE.U32.AND P0, PT, R2, RZ, PT ;  /* 0x000000ff0200720c */ /* 0x004fc80003f05070 */
[----:B------:R-:W-:-:S13]  /*0dc0*/  ISETP.NE.AND.EX P0, PT, R3, RZ, PT, P0 ;  /* 0x000000ff0300720c */ /* 0x000fda0003f05300 */
[----:B------:R-:W-:Y:S05]  /*0dd0*/  @!P0 BRA `(.L_x_8) ;  /* 0x0000000000088947 */ /* 0x000fea0003800000 */
[----:B------:R0:W5:Y:S01]  /*0de0*/  LD.E R16, desc[UR48][R2.64] ;  /* 0x0000003002107980 */ /* 0x000162000c101900 */
[----:B------:R-:W-:Y:S05]  /*0df0*/  BRA `(.L_x_9) ;  /* 0x0000000000247947 */ /* 0x000fea0003800000 */
.L_x_8:
[----:B------:R-:W-:Y:S02]  /*0e00*/  ULDC.64 UR4, c[0x0][0x588] ;  /* 0x0001620000047ab9 */ /* 0x000fe40000000a00 */
[----:B------:R-:W-:-:S04]  /*0e10*/  ISETP.NE.U32.AND P0, PT, RZ, UR4, PT ;  /* 0x00000004ff007c0c */ /* 0x000fc8000bf05070 */
[----:B------:R-:W-:-:S13]  /*0e20*/  ISETP.NE.AND.EX P0, PT, RZ, UR5, PT, P0 ;  /* 0x00000005ff007c0c */ /* 0x000fda000bf05300 */
[----:B------:R-:W-:Y:S05]  /*0e30*/  @!P0 BRA `(.L_x_10) ;  /* 0x00000000000c8947 */ /* 0x000fea0003800000 */
[----:B------:R-:W0:Y:S02]  /*0e40*/  LDC.64 R16, c[0x0][0x588] ;  /* 0x00016200ff107b82 */ /* 0x000e240000000a00 */
[----:B0-----:R1:W5:Y:S01]  /*0e50*/  LDG.E R16, desc[UR48][R16.64] ;  /* 0x0000003010107981 */ /* 0x001362000c1e1900 */
[----:B------:R-:W-:Y:S05]  /*0e60*/  BRA `(.L_x_9) ;  /* 0x0000000000087947 */ /* 0x000fea0003800000 */
.L_x_10:
[----:B------:R-:W-:Y:S02]  /*0e70*/  ULDC UR4, c[0x0][0x580] ;  /* 0x0001600000047ab9 */ /* 0x000fe40000000800 */
[----:B------:R-:W-:-:S07]  /*0e80*/  MOV R16, UR4 ;  /* 0x0000000400107c02 */ /* 0x000fce0008000f00 */
.L_x_9:
[----:B------:R-:W-:Y:S02]  /*0e90*/  ULDC.64 UR4, c[0x0][0x5a0] ;  /* 0x0001680000047ab9 */ /* 0x000fe40000000a00 */
[----:B------:R-:W-:-:S04]  /*0ea0*/  ISETP.NE.U32.AND P0, PT, RZ, UR4, PT ;  /* 0x00000004ff007c0c */ /* 0x000fc8000bf05070 */
[----:B------:R-:W-:-:S13]  /*0eb0*/  ISETP.NE.AND.EX P0, PT, RZ, UR5, PT, P0 ;  /* 0x00000005ff007c0c */ /* 0x000fda000bf05300 */
[----:B------:R-:W-:Y:S05]  /*0ec0*/  @!P0 BRA `(.L_x_11) ;  /* 0x00000000001c8947 */ /* 0x000fea0003800000 */
[----:B0-----:R-:W0:Y:S02]  /*0ed0*/  LDC.64 R2, c[0x0][0x5a0] ;  /* 0x00016800ff027b82 */ /* 0x001e240000000a00 */
[----:B0-----:R-:W2:Y:S02]  /*0ee0*/  LDG.E.64 R2, desc[UR48][R2.64] ;  /* 0x0000003002027981 */ /* 0x001ea4000c1e1b00 */
[----:B--2---:R-:W-:-:S04]  /*0ef0*/  ISETP.NE.U32.AND P0, PT, R2, RZ, PT ;  /* 0x000000ff0200720c */ /* 0x004fc80003f05070 */
[----:B------:R-:W-:-:S13]  /*0f00*/  ISETP.NE.AND.EX P0, PT, R3, RZ, PT, P0 ;  /* 0x000000ff0300720c */ /* 0x000fda0003f05300 */
[----:B------:R-:W-:Y:S05]  /*0f10*/  @!P0 BRA `(.L_x_11) ;  /* 0x0000000000088947 */ /* 0x000fea0003800000 */
[----:B-1----:R0:W5:Y:S01]  /*0f20*/  LD.E R17, desc[UR48][R2.64] ;  /* 0x0000003002117980 */ /* 0x002162000c101900 */
[----:B------:R-:W-:Y:S05]  /*0f30*/  BRA `(.L_x_12) ;  /* 0x0000000000247947 */ /* 0x000fea0003800000 */
.L_x_11:
[----:B------:R-:W-:Y:S02]  /*0f40*/  ULDC.64 UR4, c[0x0][0x590] ;  /* 0x0001640000047ab9 */ /* 0x000fe40000000a00 */
[----:B------:R-:W-:-:S04]  /*0f50*/  ISETP.NE.U32.AND P0, PT, RZ, UR4, PT ;  /* 0x00000004ff007c0c */ /* 0x000fc8000bf05070 */
[----:B------:R-:W-:-:S13]  /*0f60*/  ISETP.NE.AND.EX P0, PT, RZ, UR5, PT, P0 ;  /* 0x00000005ff007c0c */ /* 0x000fda000bf05300 */
[----:B------:R-:W-:Y:S05]  /*0f70*/  @!P0 BRA `(.L_x_13) ;  /* 0x00000000000c8947 */ /* 0x000fea0003800000 */
[----:B0-----:R-:W1:Y:S02]  /*0f80*/  LDC.64 R2, c[0x0][0x590] ;  /* 0x00016400ff027b82 */ /* 0x001e640000000a00 */
[----:B-1----:R1:W5:Y:S01]  /*0f90*/  LDG.E R17, desc[UR48][R2.64] ;  /* 0x0000003002117981 */ /* 0x002362000c1e1900 */
[----:B------:R-:W-:Y:S05]  /*0fa0*/  BRA `(.L_x_12) ;  /* 0x0000000000087947 */ /* 0x000fea0003800000 */
.L_x_13:
[----:B------:R-:W-:Y:S02]  /*0fb0*/  ULDC UR4, c[0x0][0x584] ;  /* 0x0001610000047ab9 */ /* 0x000fe40000000800 */
[----:B-1----:R-:W-:-:S07]  /*0fc0*/  IMAD.U32 R17, RZ, RZ, UR4 ;  /* 0x00000004ff117e24 */ /* 0x002fce000f8e00ff */
.L_x_12:
[----:B------:R-:W-:-:S13]  /*0fd0*/  LOP3.LUT P0, RZ, R0, 0xff, RZ, 0xc0, !PT ;  /* 0x000000ff00ff7812 */ /* 0x000fda000780c0ff */
[----:B------:R-:W-:Y:S05]  /*0fe0*/  @!P0 EXIT ;  /* 0x000000000000894d */ /* 0x000fea0003800000 */
[----:B------:R-:W-:Y:S01]  /*0ff0*/  ULDC UR4, c[0x0][0x28c] ;  /* 0x0000a30000047ab9 */ /* 0x000fe20000000800 */
[----:B------:R-:W-:Y:S01]  /*1000*/  UMOV UR36, URZ ;  /* 0x0000003f00247c82 */ /* 0x000fe20008000000 */
[----:B------:R-:W-:Y:S01]  /*1010*/  UIADD3 UR4, UR4, 0x3f, URZ ;  /* 0x0000003f04047890 */ /* 0x000fe2000fffe03f */
[----:B------:R-:W-:-:S03]  /*1020*/  UMOV UR37, URZ ;  /* 0x0000003f00257c82 */ /* 0x000fc60008000000 */
[----:B------:R-:W-:-:S04]  /*1030*/  USHF.R.S32.HI UR5, URZ, 0x1f, UR4 ;  /* 0x0000001f3f057899 */ /* 0x000fc80008011404 */
[----:B------:R-:W-:-:S04]  /*1040*/  ULEA.HI UR5, UR5, UR4, URZ, 0x6 ;  /* 0x0000000405057291 */ /* 0x000fc8000f8f303f */
[----:B------:R-:W-:-:S12]  /*1050*/  USHF.R.S32.HI UR38, URZ, 0x6, UR5 ;  /* 0x000000063f267899 */ /* 0x000fd80008011405 */
.L_x_483:
[----:B------:R-:W2:Y:S01]  /*1060*/  S2R R0, SR_TID.X ;  /* 0x0000000000007919 */ /* 0x000ea20000002100 */
[----:B---3--:R-:W3:Y:S01]  /*1070*/  S2UR UR7, SR_CgaCtaId ;  /* 0x00000000000779c3 */ /* 0x008ee20000008800 */
[----:B------:R-:W-:Y:S02]  /*1080*/  UMOV UR6, 0x400 ;  /* 0x0000040000067882 */ /* 0x000fe40000000000 */
[----:B---3--:R-:W-:Y:S01]  /*1090*/  ULEA UR6, UR7, UR6, 0x18 ;  /* 0x0000000607067291 */ /* 0x008fe2000f8ec03f */
[----:B--2---:R-:W-:-:S04]  /*10a0*/  LOP3.LUT R0, R0, 0x80, RZ, 0xc0, !PT ;  /* 0x0000008000007812 */ /* 0x004fc800078ec0ff */
[----:B------:R-:W-:-:S06]  /*10b0*/  SHF.R.U32.HI R0, RZ, 0x7, R0 ;  /* 0x00000007ff007819 */ /* 0x000fcc0000011600 */
[----:B------:R-:W2:Y:S02]  /*10c0*/  SHFL.IDX PT, R0, R0, RZ, 0x1f ;  /* 0x00001fff00007589 */ /* 0x000ea400000e0000 */
[----:B--2---:R-:W-:-:S13]  /*10d0*/  R2UR UR4, R0 ;  /* 0x00000000000472ca */ /* 0x004fda00000e0000 */
[----:B------:R-:W-:-:S04]  /*10e0*/  ULEA.HI UR5, UR4, UR4, URZ, 0x1 ;  /* 0x0000000404057291 */ /* 0x000fc8000f8f083f */
[----:B------:R-:W-:-:S04]  /*10f0*/  ULOP3.LUT UR5, UR5, 0xffffe, URZ, 0xc0, !UPT ;  /* 0x000ffffe05057892 */ /* 0x000fc8000f8ec03f */
[----:B------:R-:W-:-:S03]  /*1100*/  UIADD3 UR5, UR4, -UR5, URZ ;  /* 0x8000000504057290 */ /* 0x000fc6000fffe03f */
[----:B------:R-:W-:Y:S01]  /*1110*/  ULDC UR4, c[0x0][0x28c] ;  /* 0x0000a30000047ab9 */ /* 0x000fe20000000800 */
[----:B------:R-:W-:Y:S01]  /*1120*/  ULEA UR5, UR5, UR6, 0xc ;  /* 0x0000000605057291 */ /* 0x000fe2000f8e603f */
[----:B------:R-:W-:-:S03]  /*1130*/  ISETP.LT.AND P0, PT, RZ, UR4, PT ;  /* 0x00000004ff007c0c */ /* 0x000fc6000bf01270 */
[----:B------:R-:W-:-:S04]  /*1140*/  UIADD3 UR5, UR5, 0x180, URZ ;  /* 0x0000018005057890 */ /* 0x000fc8000fffe03f */
[----:B------:R-:W-:-:S04]  /*1150*/  USHF.R.U32.HI UR5, URZ, 0x4, UR5 ;  /* 0x000000043f057899 */ /* 0x000fc80008011605 */
[----:B------:R-:W-:-:S04]  /*1160*/  ULOP3.LUT UR5, UR5, 0x3fff, URZ, 0xc0, !UPT ;  /* 0x00003fff05057892 */ /* 0x000fc8000f8ec03f */
[----:B------:R-:W-:Y:S01]  /*1170*/  ULOP3.LUT UR39, UR5, 0x10000, URZ, 0xfc, !UPT ;  /* 0x0001000005277892 */ /* 0x000fe2000f8efc3f */
[----:B01--45:R-:W-:Y:S11]  /*1180*/  @P0 BRA `(.L_x_14) ;  /* 0x0000000000400947 */ /* 0x033ff60003800000 */
[----:B------:R-:W-:Y:S01]  /*1190*/  MOV R0, 0x0 ;  /* 0x0000000000007802 */ /* 0x000fe20000000f00 */
[----:B------:R-:W-:Y:S01]  /*11a0*/  ULDC.64 UR4, c[0x4][0x68] ;  /* 0x01001a0000047ab9 */ /* 0x000fe20000000a00 */
[----:B------:R-:W-:Y:S01]  /*11b0*/  ULDC.64 UR6, c[0x4][0x8] ;  /* 0x0100020000067ab9 */ /* 0x000fe20000000a00 */
[----:B------:R-:W-:Y:S01]  /*11c0*/  IMAD.U32 R4, RZ, RZ, UR4 ;  /* 0x00000004ff047e24 */ /* 0x000fe2000f8e00ff */
[----:B------:R2:W3:Y:S01]  /*11d0*/  LDC.64 R14, c[0x4][R0] ;  /* 0x01000000000e7b82 */ /* 0x0004e20000000a00 */
[----:B------:R-:W-:Y:S01]  /*11e0*/  IMAD.U32 R5, RZ, RZ, UR5 ;  /* 0x00000005ff057e24 */ /* 0x000fe2000f8e00ff */
[----:B------:R-:W-:Y:S01]  /*11f0*/  ULDC.64 UR4, c[0x4][0x70] ;  /* 0x01001c0000047ab9 */ /* 0x000fe20000000a00 */
[----:B------:R-:W-:Y:S01]  /*1200*/  MOV R10, UR6 ;  /* 0x00000006000a7c02 */ /* 0x000fe20008000f00 */
[----:B------:R-:W-:Y:S02]  /*1210*/  IMAD.U32 R6, RZ, RZ, UR4 ;  /* 0x00000004ff067e24 */ /* 0x000fe4000f8e00ff */
[----:B------:R-:W-:-:S02]  /*1220*/  IMAD.U32 R7, RZ, RZ, UR5 ;  /* 0x00000005ff077e24 */ /* 0x000fc4000f8e00ff */
[----:B------:R-:W-:Y:S02]  /*1230*/  IMAD.U32 R11, RZ, RZ, UR7 ;  /* 0x00000007ff0b7e24 */ /* 0x000fe4000f8e00ff */
[----:B------:R-:W-:Y:S02]  /*1240*/  IMAD.MOV.U32 R8, RZ, RZ, 0x1e1 ;  /* 0x000001e1ff087424 */ /* 0x000fe400078e00ff */
[----:B------:R-:W-:Y:S02]  /*1250*/  IMAD.MOV.U32 R12, RZ, RZ, 0x1 ;  /* 0x00000001ff0c7424 */ /* 0x000fe400078e00ff */
[----:B--2---:R-:W-:-:S07]  /*1260*/  IMAD.MOV.U32 R13, RZ, RZ, RZ ;  /* 0x000000ffff0d7224 */ /* 0x004fce00078e00ff */
[----:B------:R-:W-:-:S07]  /*1270*/  LEPC R20, `(.L_x_14) ;  /* 0x000000001014794e */ /* 0x000fce0000000000 */
[----:B01-3-5:R-:W-:Y:S05]  /*1280*/  CALL.ABS.NOINC R14 ;  /* 0x000000000e007343 */ /* 0x02bfea0003c00000 */
.L_x_14:
[----:B------:R-:W2:Y:S02]  /*1290*/  LDL R20, [R1+0x80] ;  /* 0x0000800001147983 */ /* 0x000ea40000100800 */
[----:B--2---:R-:W-:-:S04]  /*12a0*/  LOP3.LUT R0, R20, 0x1, RZ, 0xfc, !PT ;  /* 0x0000000114007812 */ /* 0x004fc800078efcff */
[----:B------:R-:W-:-:S13]  /*12b0*/  ISETP.NE.AND P0, PT, R0, 0x3, PT ;  /* 0x000000030000780c */ /* 0x000fda0003f05270 */
[----:B------:R-:W-:Y:S05]  /*12c0*/  @!P0 BRA `(.L_x_15) ;  /* 0x0000000000048947 */ /* 0x000fea0003800000 */
[----:B------:R-:W-:Y:S01]  /*12d0*/  BPT.TRAP 0x1 ;  /* 0x000000040000795c */ /* 0x000fe20000300000 */
.L_x_15:
[----:B------:R-:W2:Y:S01]  /*12e0*/  S2UR UR5, SR_CgaCtaId ;  /* 0x00000000000579c3 */ /* 0x000ea20000008800 */
[----:B------:R-:W-:Y:S01]  /*12f0*/  UMOV UR4, 0x400 ;  /* 0x0000040000047882 */ /* 0x000fe20000000000 */
[----:B------:R-:W-:Y:S01]  /*1300*/  IMAD.U32 R4, RZ, RZ, UR37 ;  /* 0x00000025ff047e24 */ /* 0x000fe2000f8e00ff */
[----:B------:R-:W-:-:S04]  /*1310*/  MOV R0, UR36 ;  /* 0x0000002400007c02 */ /* 0x000fc80008000f00 */
[----:B------:R-:W-:Y:S01]  /*1320*/  SHF.L.U32 R0, R0, 0x1f, RZ ;  /* 0x0000001f00007819 */ /* 0x000fe200000006ff */
[----:B--2---:R-:W-:-:S06]  /*1330*/  ULEA UR4, UR5, UR4, 0x18 ;  /* 0x0000000405047291 */ /* 0x004fcc000f8ec03f */
[----:B01----:R-:W-:-:S04]  /*1340*/  IMAD.U32 R3, RZ, RZ, UR4 ;  /* 0x00000004ff037e24 */ /* 0x003fc8000f8e00ff */
[----:B------:R-:W-:-:S04]  /*1350*/  IMAD R5, R4, 0x8, R3 ;  /* 0x0000000804057824 */ /* 0x000fc800078e0203 */
[----:B------:R0:W1:Y:S01]  /*1360*/  SYNCS.PHASECHK.TRANS64.TRYWAIT P1, [R5+URZ], R0 ;  /* 0x00000000050075a7 */ /* 0x000062000802017f */
[----:B------:R-:W-:Y:S05]  /*1370*/  @!P0 BRA `(.L_x_16) ;  /* 0x0000000000048947 */ /* 0x000fea0003800000 */
[----:B------:R-:W-:Y:S01]  /*1380*/  BPT.TRAP 0x1 ;  /* 0x000000040000795c */ /* 0x000fe20000300000 */
.L_x_16:
[----:B-1----:R-:W-:Y:S05]  /*1390*/  @P1 BRA `(.L_x_17) ;  /* 0x0000000000081947 */ /* 0x002fea0003800000 */
[----:B------:R-:W1:Y:S02]  /*13a0*/  SYNCS.PHASECHK.TRANS64.TRYWAIT P1, [R5+URZ], R0 ;  /* 0x00000000050075a7 */ /* 0x000e64000802017f */
[----:B-1----:R-:W-:Y:S05]  /*13b0*/  @!P1 BRA `(.L_x_18) ;  /* 0x000000fc005c9947 */ /* 0x002fea0003800000 */
.L_x_17:
[----:B------:R-:W-:-:S04]  /*13c0*/  UISETP.LT.AND UP0, UPT, UR38, 0x1, UPT ;  /* 0x000000012600788c */ /* 0x000fc8000bf01270 */
[----:B------:R-:W-:-:S06]  /*13d0*/  USEL UR4, UR38, 0x1, UP0 ;  /* 0x0000000126047887 */ /* 0x000fcc0008000000 */
[----:B01----:R-:W-:Y:S01]  /*13e0*/  IMAD.U32 R5, RZ, RZ, UR4 ;  /* 0x00000004ff057e24 */ /* 0x003fe2000f8e00ff */
[----:B------:R-:W-:Y:S05]  /*13f0*/  WARPSYNC.ALL ;  /* 0x0000000000007948 */ /* 0x000fea0003800000 */
[----:B------:R-:W-:-:S04]  /*1400*/  IADD3 R5, -R5, UR38, RZ ;  /* 0x0000002605057c10 */ /* 0x000fc8000fffe1ff */
[----:B------:R-:W-:Y:S02]  /*1410*/  ISETP.GE.AND P1, PT, R5, 0x1, PT ;  /* 0x000000010500780c */ /* 0x000fe40003f26270 */
[----:B------:R-:W-:Y:S01]  /*1420*/  R2UR UR4, R3 ;  /* 0x00000000030472ca */ /* 0x000fe200000e0000 */
[----:B------:R-:W-:Y:S01]  /*1430*/  UIMAD UR5, UR37, 0x300, UR39 ;  /* 0x00000300250578a4 */ /* 0x000fe2000f8e0227 */
[----:B------:R-:W-:Y:S01]  /*1440*/  WARPGROUP.ARRIVE ;  /* 0x00000000000079c5 */ /* 0x000fe20000000000 */
[----:B------:R-:W-:Y:S01]  /*1450*/  UMOV UR9, 0x80000020 ;  /* 0x8000002000097882 */ /* 0x000fe20000000000 */
[----:B------:R-:W-:Y:S01]  /*1460*/  UMOV UR11, 0x80000020 ;  /* 0x80000020000b7882 */ /* 0x000fe20000000000 */
[----:B------:R-:W-:Y:S01]  /*1470*/  UMOV UR17, UR9 ;  /* 0x0000000900117c82 */ /* 0x000fe20008000000 */
[----:B------:R-:W-:Y:S01]  /*1480*/  UMOV UR19, 0x80000020 ;  /* 0x8000002000137882 */ /* 0x000fe20000000000 */
[----:B------:R-:W-:Y:S01]  /*1490*/  UMOV UR21, UR9 ;  /* 0x0000000900157c82 */ /* 0x000fe20008000000 */
[----:B------:R-:W-:Y:S01]  /*14a0*/  UMOV UR8, UR5 ;  /* 0x0000000500087c82 */ /* 0x000fe20008000000 */
[----:B------:R-:W-:Y:S01]  /*14b0*/  UMOV UR23, 0x80000020 ;  /* 0x8000002000177882 */ /* 0x000fe20000000000 */
[----:B------:R-:W-:Y:S01]  /*14c0*/  UMOV UR16, UR8 ;  /* 0x0000000800107c82 */ /* 0x000fe20008000000 */
[----:B------:R-:W-:Y:S01]  /*14d0*/  UMOV UR20, UR8 ;  /* 0x0000000800147c82 */ /* 0x000fe20008000000 */
[----:B------:R-:W-:Y:S01]  /*14e0*/  UMOV UR12, UR8 ;  /* 0x00000008000c7c82 */ /* 0x000fe20008000000 */
[----:B------:R-:W-:Y:S01]  /*14f0*/  UIADD3 UR4, UR4, 0x18180, URZ ;  /* 0x0001818004047890 */ /* 0x000fe2000fffe03f */
[----:B------:R-:W-:Y:S01]  /*1500*/  UMOV UR13, UR9 ;  /* 0x00000009000d7c82 */ /* 0x000fe20008000000 */
[----:B------:R-:W-:-:S02]  /*1510*/  UMOV UR15, 0x80000020 ;  /* 0x80000020000f7882 */ /* 0x000fc40000000000 */
[----:B------:R-:W-:Y:S01]  /*1520*/  USHF.R.U32.HI UR4, URZ, 0x4, UR4 ;  /* 0x000000043f047899 */ /* 0x000fe20008011604 */
[----:B------:R-:W-:Y:S01]  /*1530*/  UMOV UR28, UR8 ;  /* 0x00000008001c7c82 */ /* 0x000fe20008000000 */
[----:B------:R-:W-:Y:S02]  /*1540*/  UMOV UR29, UR9 ;  /* 0x00000009001d7c82 */ /* 0x000fe40008000000 */
[----:B------:R-:W-:Y:S01]  /*1550*/  ULOP3.LUT UR4, UR4, 0x3fff, URZ, 0xc0, !UPT ;  /* 0x00003fff04047892 */ /* 0x000fe2000f8ec03f */
[----:B------:R-:W-:Y:S01]  /*1560*/  UMOV UR31, 0x80000020 ;  /* 0x80000020001f7882 */ /* 0x000fe20000000000 */
[----:B------:R-:W-:Y:S02]  /*1570*/  UMOV UR32, UR8 ;  /* 0x0000000800207c82 */ /* 0x000fe40008000000 */
[----:B------:R-:W-:Y:S01]  /*1580*/  ULOP3.LUT UR4, UR4, 0x10000, URZ, 0xfc, !UPT ;  /* 0x0001000004047892 */ /* 0x000fe2000f8efc3f */
[----:B------:R-:W-:Y:S01]  /*1590*/  UMOV UR33, UR9 ;  /* 0x0000000900217c82 */ /* 0x000fe20008000000 */
[----:B------:R-:W-:-:S02]  /*15a0*/  UMOV UR35, 0x80000020 ;  /* 0x8000002000237882 */ /* 0x000fc40000000000 */
[----:B------:R-:W-:Y:S01]  /*15b0*/  UIMAD UR6, UR37, 0x380, UR4 ;  /* 0x00000380250678a4 */ /* 0x000fe2000f8e0204 */
[----:B------:R-:W-:Y:S01]  /*15c0*/  UMOV UR24, UR8 ;  /* 0x0000000800187c82 */ /* 0x000fe20008000000 */
[----:B------:R-:W-:Y:S02]  /*15d0*/  UMOV UR25, UR9 ;  /* 0x0000000900197c82 */ /* 0x000fe40008000000 */
[----:B------:R-:W-:Y:S02]  /*15e0*/  UIADD3 UR18, UR6, 0x80, URZ ;  /* 0x0000008006127890 */ /* 0x000fe4000fffe03f */
[----:B------:R-:W-:Y:S02]  /*15f0*/  UIADD3 UR22, UR6, 0x100, URZ ;  /* 0x0000010006167890 */ /* 0x000fe4000fffe03f */
[----:B------:R-:W-:Y:S01]  /*1600*/  UMOV UR10, UR6 ;  /* 0x00000006000a7c82 */ /* 0x000fe20008000000 */
[----:B------:R-:W-:Y:S01]  /*1610*/  UIADD3 UR14, UR6, 0x180, URZ ;  /* 0x00000180060e7890 */ /* 0x000fe2000fffe03f */
[----:B------:R-:W-:Y:S01]  /*1620*/  IGMMA.64x32x32.S8.S8 R24, gdesc[UR8], RZ, !UPT, gsb0 ;  /* 0x01200000081879f1 */ /* 0x000fe2000c0410ff */
[----:B------:R-:W-:-:S02]  /*1630*/  UIADD3 UR30, UR6, 0x200, URZ ;  /* 0x00000200061e7890 */ /* 0x000fc4000fffe03f */
[----:B------:R-:W-:Y:S02]  /*1640*/  UIADD3 UR34, UR6, 0x280, URZ ;  /* 0x0000028006227890 */ /* 0x000fe4000fffe03f */
[----:B------:R-:W-:Y:S01]  /*1650*/  UIADD3 UR26, UR6, 0x300, URZ ;  /* 0x00000300061a7890 */ /* 0x000fe2000fffe03f */
[----:B------:R-:W-:Y:S01]  /*1660*/  UMOV UR27, 0x80000020 ;  /* 0x80000020001b7882 */ /* 0x000fe20000000000 */
[----:B------:R-:W-:Y:S01]  /*1670*/  UIADD3 UR40, UR5, 0x200, URZ ;  /* 0x0000020005287890 */ /* 0x000fe2000fffe03f */
[----:B------:R-:W-:Y:S01]  /*1680*/  UMOV UR41, 0x80000020 ;  /* 0x8000002000297882 */ /* 0x000fe20000000000 */
[----:B------:R-:W-:-:S03]  /*1690*/  UMOV UR43, UR27 ;  /* 0x0000001b002b7c82 */ /* 0x000fc60008000000 */
[----:B------:R-:W-:Y:S01]  /*16a0*/  UMOV UR42, UR26 ;  /* 0x0000001a002a7c82 */ /* 0x000fe20008000000 */
[----:B------:R-:W-:Y:S01]  /*16b0*/  UIADD3 UR7, UR5, 0x2, URZ ;  /* 0x0000000205077890 */ /* 0x000fe2000fffe03f */
[----:B------:R-:W-:Y:S01]  /*16c0*/  UMOV UR9, 0x80000020 ;  /* 0x8000002000097882 */ /* 0x000fe20000000000 */
[----:B------:R-:W-:Y:S01]  /*16d0*/  UIADD3 UR46, UR6, 0x202, URZ ;  /* 0x00000202062e7890 */ /* 0x000fe2000fffe03f */
[----:B------:R-:W-:-:S04]  /*16e0*/  UMOV UR45, UR9 ;  /* 0x00000009002d7c82 */ /* 0x000fc80008000000 */
[----:B------:R-:W-:Y:S01]  /*16f0*/  UMOV UR8, UR7 ;  /* 0x0000000700087c82 */ /* 0x000fe20008000000 */
[----:B------:R-:W-:Y:S01]  /*1700*/  UIADD3 UR7, UR6, 0x2, URZ ;  /* 0x0000000206077890 */ /* 0x000fe2000fffe03f */
[----:B------:R-:W-:Y:S01]  /*1710*/  UMOV UR44, UR8 ;  /* 0x00000008002c7c82 */ /* 0x000fe20008000000 */
[----:B------:R-:W-:Y:S02]  /*1720*/  WARPGROUP.DEPBAR.LE gsb0, 0x0 ;  /* 0x00008000000079c5 */ /* 0x000fe40000010000 */
[----:B------:R-:W-:Y:S01]  /*1730*/  WARPGROUP.ARRIVE ;  /* 0x00000000000079c5 */ /* 0x000fe20000000000 */
[----:B------:R-:W-:Y:S01]  /*1740*/  IMAD.MOV.U32 R23, RZ, RZ, R24 ;  /* 0x000000ffff177224 */ /* 0x000fe200078e0018 */
[----:B------:R-:W-:Y:S01]  /*1750*/  MOV R21, R26 ;  /* 0x0000001a00157202 */ /* 0x000fe20000000f00 */
[----:B------:R-:W-:Y:S01]  /*1760*/  IMAD.MOV.U32 R22, RZ, RZ, R25 ;  /* 0x000000ffff167224 */ /* 0x000fe200078e0019 */
[----:B------:R-:W-:Y:S01]  /*1770*/  MOV R11, R32 ;  /* 0x00000020000b7202 */ /* 0x000fe20000000f00 */
[----:B------:R-:W-:Y:S01]  /*1780*/  IMAD.MOV.U32 R20, RZ, RZ, R27 ;  /* 0x000000ffff147224 */ /* 0x000fe200078e001b */
[----:B------:R-:W-:Y:S01]  /*1790*/  IGMMA.64x32x32.S8.S8 R200, gdesc[UR16], RZ, !UPT, gsb0 ;  /* 0x0120000010c879f1 */ /* 0x000fe2000c0410ff */
[----:B------:R-:W-:Y:S01]  /*17a0*/  IMAD.MOV.U32 R15, RZ, RZ, R28 ;  /* 0x000000ffff0f7224 */ /* 0x000fe200078e001c */
[----:B------:R-:W-:Y:S01]  /*17b0*/  MOV R4, R38 ;  /* 0x0000002600047202 */ /* 0x000fe20000000f00 */
[----:B------:R-:W-:Y:S01]  /*17c0*/  IMAD.MOV.U32 R14, RZ, RZ, R29 ;  /* 0x000000ffff0e7224 */ /* 0x000fe200078e001d */
[----:B------:R-:W-:Y:S01]  /*17d0*/  UMOV UR16, UR40 ;  /* 0x0000002800107c82 */ /* 0x000fe20008000000 */
[----:B------:R-:W-:Y:S01]  /*17e0*/  IMAD.MOV.U32 R13, RZ, RZ, R30 ;  /* 0x000000ffff0d7224 */ /* 0x000fe200078e001e */
[----:B------:R-:W-:Y:S01]  /*17f0*/  UMOV UR17, UR41 ;  /* 0x0000002900117c82 */ /* 0x000fe20008000000 */
[----:B------:R-:W-:Y:S01]  /*1800*/  IMAD.MOV.U32 R12, RZ, RZ, R31 ;  /* 0x000000ffff0c7224 */ /* 0x000fe200078e001f */
[----:B------:R-:W-:Y:S01]  /*1810*/  MOV R216, R15 ;  /* 0x0000000f00d87202 */ /* 0x000fe20000000f00 */
[----:B------:R-:W-:-:S02]  /*1820*/  IMAD.MOV.U32 R10, RZ, RZ, R33 ;  /* 0x000000ffff0a7224 */ /* 0x000fc400078e0021 */
[----:B------:R-:W-:Y:S02]  /*1830*/  IMAD.MOV.U32 R9, RZ, RZ, R34 ;  /* 0x000000ffff097224 */ /* 0x000fe400078e0022 */
[----:B------:R-:W-:Y:S02]  /*1840*/  IMAD.MOV.U32 R8, RZ, RZ, R35 ;  /* 0x000000ffff087224 */ /* 0x000fe400078e0023 */
[----:B------:R-:W-:Y:S01]  /*1850*/  IMAD.MOV.U32 R7, RZ, RZ, R36 ;  /* 0x000000ffff077224 */ /* 0x000fe200078e0024 */
[----:B------:R-:W-:Y:S01]  /*1860*/  MOV R222, R9 ;  /* 0x0000000900de7202 */ /* 0x000fe20000000f00 */
[----:B------:R-:W-:Y:S02]  /*1870*/  IMAD.MOV.U32 R6, RZ, RZ, R37 ;  /* 0x000000ffff067224 */ /* 0x000fe400078e0025 */
[----:B------:R-:W-:Y:S02]  /*1880*/  IMAD.MOV.U32 R0, RZ, RZ, R39 ;  /* 0x000000ffff007224 */ /* 0x000fe400078e0027 */
[----:B------:R-:W-:-:S02]  /*1890*/  IMAD.MOV.U32 R226, RZ, RZ, R4 ;  /* 0x000000ffffe27224 */ /* 0x000fc400078e0004 */
[----:B------:R-:W-:Y:S02]  /*18a0*/  IMAD.MOV.U32 R227, RZ, RZ, R0 ;  /* 0x000000ffffe37224 */ /* 0x000fe400078e0000 */
[----:B------:R-:W-:Y:S02]  /*18b0*/  IMAD.MOV.U32 R224, RZ, RZ, R7 ;  /* 0x000000ffffe07224 */ /* 0x000fe400078e0007 */
[----:B------:R-:W-:Y:S02]  /*18c0*/  IMAD.MOV.U32 R225, RZ, RZ, R6 ;  /* 0x000000ffffe17224 */ /* 0x000fe400078e0006 */
[----:B------:R-:W-:Y:S02]  /*18d0*/  IMAD.MOV.U32 R217, RZ, RZ, R14 ;  /* 0x000000ffffd97224 */ /* 0x000fe400078e000e */
[----:B------:R-:W-:Y:S02]  /*18e0*/  IMAD.MOV.U32 R218, RZ, RZ, R13 ;  /* 0x000000ffffda7224 */ /* 0x000fe400078e000d */
[----:B------:R-:W-:-:S02]  /*18f0*/  IMAD.MOV.U32 R219, RZ, RZ, R12 ;  /* 0x000000ffffdb7224 */ /* 0x000fc400078e000c */
[----:B------:R-:W-:Y:S02]  /*1900*/  IMAD.MOV.U32 R220, RZ, RZ, R11 ;  /* 0x000000ffffdc7224 */ /* 0x000fe400078e000b */
[----:B------:R-:W-:Y:S02]  /*1910*/  IMAD.MOV.U32 R221, RZ, RZ, R10 ;  /* 0x000000ffffdd7224 */ /* 0x000fe400078e000a */
[----:B------:R-:W-:Y:S01]  /*1920*/  IMAD.MOV.U32 R223, RZ, RZ, R8 ;  /* 0x000000ffffdf7224 */ /* 0x000fe200078e0008 */
[----:B------:R-:W-:Y:S02]  /*1930*/  WARPGROUP.DEPBAR.LE gsb0, 0x0 ;  /* 0x00008000000079c5 */ /* 0x000fe40000010000 */
[----:B------:R-:W-:Y:S01]  /*1940*/  WARPGROUP.ARRIVE ;  /* 0x00000000000079c5 */ /* 0x000fe20000000000 */
[----:B------:R0:W-:Y:S04]  /*1950*/  STL.64 [R1+0xa8], R214 ;  /* 0x0000a8d601007387 */ /* 0x0001e80000100a00 */
[----:B------:R1:W-:Y:S01]  /*1960*/  STL.64 [R1+0xa0], R212 ;  /* 0x0000a0d401007387 */ /* 0x0003e20000100a00 */
[----:B------:R-:W-:Y:S01]  /*1970*/  IGMMA.64x32x32.S8.S8 R168, gdesc[UR20], RZ, !UPT, gsb0 ;  /* 0x0120000014a879f1 */ /* 0x000fe2000c0410ff */
[----:B------:R-:W-:Y:S01]  /*1980*/  UMOV UR20, UR40 ;  /* 0x0000002800147c82 */ /* 0x000fe20008000000 */
[----:B------:R-:W-:Y:S01]  /*1990*/  UMOV UR21, UR41 ;  /* 0x0000002900157c82 */ /* 0x000fe20008000000 */
[----:B0-----:R-:W-:-:S02]  /*19a0*/  IMAD.MOV.U32 R214, RZ, RZ, R21 ;  /* 0x000000ffffd67224 */ /* 0x001fc400078e0015 */
[----:B------:R-:W-:Y:S02]  /*19b0*/  IMAD.MOV.U32 R215, RZ, RZ, R20 ;  /* 0x000000ffffd77224 */ /* 0x000fe400078e0014 */
[----:B-1----:R-:W-:Y:S02]  /*19c0*/  IMAD.MOV.U32 R212, RZ, RZ, R23 ;  /* 0x000000ffffd47224 */ /* 0x002fe400078e0017 */
[----:B------:R-:W-:Y:S01]  /*19d0*/  IMAD.MOV.U32 R213, RZ, RZ, R22 ;  /* 0x000000ffffd57224 */ /* 0x000fe200078e0016 */
[----:B------:R-:W-:Y:S04]  /*19e0*/  STL.64 [R1+0xe8], R214 ;  /* 0x0000e8d601007387 */ /* 0x000fe80000100a00 */
[----:B------:R-:W-:Y:S04]  /*19f0*/  STL.64 [R1+0xe0], R212 ;  /* 0x0000e0d401007387 */ /* 0x000fe80000100a00 */
[----:B------:R-:W-:Y:S04]  /*1a00*/  STL.64 [R1+0xd8], R210 ;  /* 0x0000d8d201007387 */ /* 0x000fe80000100a00 */
[----:B------:R-:W-:Y:S04]  /*1a10*/  STL.64 [R1+0xd0], R208 ;  /* 0x0000d0d001007387 */ /* 0x000fe80000100a00 */
[----:B------:R-:W-:Y:S04]  /*1a20*/  STL.64 [R1+0xc8], R206 ;  /* 0x0000c8ce01007387 */ /* 0x000fe80000100a00 */
[----:B------:R-:W-:Y:S04]  /*1a30*/  STL.64 [R1+0xc0], R204 ;  /* 0x0000c0cc01007387 */ /* 0x000fe80000100a00 */
[----:B------:R-:W-:Y:S04]  /*1a40*/  STL.64 [R1+0xb8], R202 ;  /* 0x0000b8ca01007387 */ /* 0x000fe80000100a00 */
[----:B------:R0:W-:Y:S01]  /*1a50*/  STL.64 [R1+0xb0], R200 ;  /* 0x0000b0c801007387 */ /* 0x0001e20000100a00 */
[----:B------:R-:W-:-:S02]  /*1a60*/  WARPGROUP.DEPBAR.LE gsb0, 0x0 ;  /* 0x00008000000079c5 */ /* 0x000fc40000010000 */
[----:B------:R-:W-:-:S06]  /*1a70*/  WARPGROUP.ARRIVE ;  /* 0x00000000000079c5 */ /* 0x000fcc0000000000 */
[----:B------:R-:W-:Y:S01]  /*1a80*/  IGMMA.64x32x32.S8.S8 R136, gdesc[UR12], RZ, !UPT, gsb0 ;  /* 0x012000000c8879f1 */ /* 0x000fe2000c0410ff */
[----:B------:R-:W-:Y:S01]  /*1a90*/  UMOV UR12, UR40 ;  /* 0x00000028000c7c82 */ /* 0x000fe20008000000 */
[----:B------:R-:W-:Y:S01]  /*1aa0*/  UMOV UR13, UR41 ;  /* 0x00000029000d7c82 */ /* 0x000fe20008000000 */
[----:B------:R-:W-:Y:S02]  /*1ab0*/  WARPGROUP.DEPBAR.LE gsb0, 0x0 ;  /* 0x00008000000079c5 */ /* 0x000fe40000010000 */
        /* <DEDUP_REMOVED lines=12> */
[----:B------:R-:W-:Y:S01]  /*1b80*/  UIADD3 UR26, UR6, 0x82, URZ ;  /* 0x00000082061a7890 */ /* 0x000fe2000fffe03f */
[----:B------:R-:W-:Y:S01]  /*1b90*/  UMOV UR24, UR8 ;  /* 0x0000000800187c82 */ /* 0x000fe20008000000 */
[----:B------:R-:W-:Y:S01]  /*1ba0*/  UMOV UR25, UR9 ;  /* 0x0000000900197c82 */ /* 0x000fe20008000000 */
[----:B------:R-:W-:Y:S02]  /*1bb0*/  WARPGROUP.DEPBAR.LE gsb0, 0x0 ;  /* 0x00008000000079c5 */ /* 0x000fe40000010000 */
[----:B------:R-:W-:-:S06]  /*1bc0*/  WARPGROUP.ARRIVE ;  /* 0x00000000000079c5 */ /* 0x000fcc0000000000 */
[----:B------:R-:W-:Y:S01]  /*1bd0*/  IGMMA.64x32x32.S8.S8 R24, gdesc[UR40], RZ, !UPT, gsb0 ;  /* 0x01200000281879f1 */ /* 0x000fe2000c0410ff */
[----:B------:R-:W-:Y:S01]  /*1be0*/  UMOV UR42, UR10 ;  /* 0x0000000a002a7c82 */ /* 0x000fe20008000000 */
[----:B------:R-:W-:Y:S01]  /*1bf0*/  UMOV UR43, UR11 ;  /* 0x0000000b002b7c82 */ /* 0x000fe20008000000 */
[----:B------:R-:W-:Y:S01]  /*1c00*/  UMOV UR10, UR7 ;  /* 0x00000007000a7c82 */ /* 0x000fe20008000000 */
[----:B------:R-:W-:Y:S01]  /*1c10*/  UMOV UR11, 0x80000020 ;  /* 0x80000020000b7882 */ /* 0x000fe20000000000 */
[----:B------:R-:W-:Y:S02]  /*1c20*/  WARPGROUP.DEPBAR.LE gsb0, 0x0 ;  /* 0x00008000000079c5 */ /* 0x000fe40000010000 */
[----:B------:R-:W-:-:S06]  /*1c30*/  WARPGROUP.ARRIVE ;  /* 0x00000000000079c5 */ /* 0x000fcc0000000000 */
[----:B------:R-:W-:Y:S01]  /*1c40*/  IGMMA.64x32x32.S8.S8 R56, gdesc[UR32], RZ, !UPT, gsb0 ;  /* 0x01200000203879f1 */ /* 0x000fe2000c0410ff */
[----:B------:R-:W-:Y:S01]  /*1c50*/  UMOV UR27, 0x80000020 ;  /* 0x80000020001b7882 */ /* 0x000fe20000000000 */
[----:B------:R-:W-:Y:S01]  /*1c60*/  UIADD3 UR34, UR6, 0x102, URZ ;  /* 0x0000010206227890 */ /* 0x000fe2000fffe03f */
[----:B------:R-:W-:Y:S01]  /*1c70*/  UMOV UR32, UR8 ;  /* 0x0000000800207c82 */ /* 0x000fe20008000000 */
[----:B------:R-:W-:Y:S01]  /*1c80*/  UMOV UR33, UR9 ;  /* 0x0000000900217c82 */ /* 0x000fe20008000000 */
[----:B------:R-:W-:Y:S02]  /*1c90*/  WARPGROUP.DEPBAR.LE gsb0, 0x0 ;  /* 0x00008000000079c5 */ /* 0x000fe40000010000 */
[----:B------:R-:W-:-:S06]  /*1ca0*/  WARPGROUP.ARRIVE ;  /* 0x00000000000079c5 */ /* 0x000fcc0000000000 */
[----:B------:R-:W-:Y:S01]  /*1cb0*/  IGMMA.64x32x32.S8.S8 R88, gdesc[UR28], RZ, !UPT, gsb0 ;  /* 0x012000001c5879f1 */ /* 0x000fe2000c0410ff */
[----:B------:R-:W-:Y:S01]  /*1cc0*/  UMOV UR35, 0x80000020 ;  /* 0x8000002000237882 */ /* 0x000fe20000000000 */
[----:B------:R-:W-:Y:S01]  /*1cd0*/  UMOV UR28, UR8 ;  /* 0x00000008001c7c82 */ /* 0x000fe20008000000 */
[----:B------:R-:W-:Y:S01]  /*1ce0*/  UMOV UR29, UR9 ;  /* 0x00000009001d7c82 */ /* 0x000fe20008000000 */
[----:B------:R-:W-:Y:S02]  /*1cf0*/  WARPGROUP.DEPBAR.LE gsb0, 0x0 ;  /* 0x00008000000079c5 */ /* 0x000fe40000010000 */
[----:B------:R-:W-:-:S06]  /*1d00*/  WARPGROUP.ARRIVE ;  /* 0x00000000000079c5 */ /* 0x000fcc0000000000 */
[----:B------:R-:W-:Y:S03]  /*1d10*/  IGMMA.64x32x32.S8.S8 R120, gdesc[UR12], RZ, !UPT, gsb0 ;  /* 0x012000000c7879f1 */ /* 0x000fe6000c0410ff */
[----:B------:R-:W-:Y:S02]  /*1d20*/  WARPGROUP.DEPBAR.LE gsb0, 0x0 ;  /* 0x00008000000079c5 */ /* 0x000fe40000010000 */
[----:B------:R-:W-:-:S06]  /*1d30*/  WARPGROUP.ARRIVE ;  /* 0x00000000000079c5 */ /* 0x000fcc0000000000 */
[----:B------:R-:W-:Y:S03]  /*1d40*/  IGMMA.64x32x32.S8.S8 R152, gdesc[UR20], RZ, !UPT, gsb0 ;  /* 0x01200000149879f1 */ /* 0x000fe6000c0410ff */
[----:B------:R-:W-:Y:S02]  /*1d50*/  WARPGROUP.DEPBAR.LE gsb0, 0x0 ;  /* 0x00008000000079c5 */ /* 0x000fe40000010000 */
[----:B------:R-:W-:-:S06]  /*1d60*/  WARPGROUP.ARRIVE ;  /* 0x00000000000079c5 */ /* 0x000fcc0000000000 */
[----:B------:R-:W-:Y:S03]  /*1d70*/  IGMMA.64x32x32.S8.S8 R184, gdesc[UR16], RZ, !UPT, gsb0 ;  /* 0x0120000010b879f1 */ /* 0x000fe6000c0410ff */
[----:B------:R-:W-:Y:S02]  /*1d80*/  WARPGROUP.DEPBAR.LE gsb0, 0x0 ;  /* 0x00008000000079c5 */ /* 0x000fe40000010000 */
[----:B0-----:R-:W-:-:S06]  /*1d90*/  WARPGROUP.ARRIVE ;  /* 0x00000000000079c5 */ /* 0x001fcc0000000000 */
[----:B------:R-:W-:Y:S03]  /*1da0*/  IGMMA.64x32x32.S8.S8 R200, gdesc[UR40], RZ, !UPT, gsb0 ;  /* 0x0120000028c879f1 */ /* 0x000fe6000c0410ff */
[----:B------:R-:W-:Y:S02]  /*1db0*/  WARPGROUP.DEPBAR.LE gsb0, 0x0 ;  /* 0x00008000000079c5 */ /* 0x000fe40000010000 */
[----:B------:R-:W-:Y:S01]  /*1dc0*/  IMAD.MOV.U32 R4, RZ, RZ, R214 ;  /* 0x000000ffff047224 */ /* 0x000fe200078e00d6 */
[----:B------:R-:W-:Y:S01]  /*1dd0*/  MOV R7, R212 ;  /* 0x000000d400077202 */ /* 0x000fe20000000f00 */
[----:B------:R-:W-:Y:S01]  /*1de0*/  IMAD.MOV.U32 R0, RZ, RZ, R215 ;  /* 0x000000ffff007224 */ /* 0x000fe200078e00d7 */
[----:B------:R-:W-:Y:S01]  /*1df0*/  MOV R13, R206 ;  /* 0x000000ce000d7202 */ /* 0x000fe20000000f00 */
[----:B------:R-:W-:Y:S01]  /*1e00*/  IMAD.MOV.U32 R6, RZ, RZ, R213 ;  /* 0x000000ffff067224 */ /* 0x000fe200078e00d5 */
[----:B------:R-:W2:Y:S01]  /*1e10*/  LDL.LU.64 R214, [R1+0xe8] ;  /* 0x0000e80001d67983 */ /* 0x000ea20000300a00 */
[----:B------:R-:W-:Y:S01]  /*1e20*/  IMAD.MOV.U32 R9, RZ, RZ, R210 ;  /* 0x000000ffff097224 */ /* 0x000fe200078e00d2 */
[----:B------:R-:W-:Y:S01]  /*1e30*/  MOV R23, R200 ;  /* 0x000000c800177202 */ /* 0x000fe20000000f00 */
[----:B------:R-:W-:Y:S01]  /*1e40*/  IMAD.MOV.U32 R8, RZ, RZ, R211 ;  /* 0x000000ffff087224 */ /* 0x000fe200078e00d3 */
[----:B------:R-:W2:Y:S01]  /*1e50*/  LDL.LU.64 R212, [R1+0xe0] ;  /* 0x0000e00001d47983 */ /* 0x000ea20000300a00 */
[----:B------:R-:W-:-:S02]  /*1e60*/  IMAD.MOV.U32 R11, RZ, RZ, R208 ;  /* 0x000000ffff0b7224 */ /* 0x000fc400078e00d0 */
[----:B------:R-:W-:Y:S01]  /*1e70*/  IMAD.MOV.U32 R10, RZ, RZ, R209 ;  /* 0x000000ffff0a7224 */ /* 0x000fe200078e00d1 */
[----:B------:R-:W3:Y:S01]  /*1e80*/  LDL.LU.64 R210, [R1+0xd8] ;  /* 0x0000d80001d27983 */ /* 0x000ee20000300a00 */
[----:B------:R-:W-:Y:S02]  /*1e90*/  IMAD.MOV.U32 R12, RZ, RZ, R207 ;  /* 0x000000ffff0c7224 */ /* 0x000fe400078e00cf */
[----:B------:R-:W-:Y:S01]  /*1ea0*/  IMAD.MOV.U32 R15, RZ, RZ, R204 ;  /* 0x000000ffff0f7224 */ /* 0x000fe200078e00cc */
[----:B------:R-:W3:Y:S01]  /*1eb0*/  LDL.LU.64 R208, [R1+0xd0] ;  /* 0x0000d00001d07983 */ /* 0x000ee20000300a00 */
[----:B------:R-:W-:Y:S02]  /*1ec0*/  IMAD.MOV.U32 R14, RZ, RZ, R205 ;  /* 0x000000ffff0e7224 */ /* 0x000fe400078e00cd */
[----:B------:R-:W-:Y:S01]  /*1ed0*/  IMAD.MOV.U32 R21, RZ, RZ, R202 ;  /* 0x000000ffff157224 */ /* 0x000fe200078e00ca */
[----:B------:R-:W3:Y:S01]  /*1ee0*/  LDL.LU.64 R206, [R1+0xc8] ;  /* 0x0000c80001ce7983 */ /* 0x000ee20000300a00 */
[----:B------:R-:W-:-:S02]  /*1ef0*/  IMAD.MOV.U32 R20, RZ, RZ, R203 ;  /* 0x000000ffff147224 */ /* 0x000fc400078e00cb */
[----:B------:R-:W-:Y:S01]  /*1f00*/  IMAD.MOV.U32 R22, RZ, RZ, R201 ;  /* 0x000000ffff167224 */ /* 0x000fe200078e00c9 */
[----:B------:R-:W3:Y:S04]  /*1f10*/  LDL.LU.64 R204, [R1+0xc0] ;  /* 0x0000c00001cc7983 */ /* 0x000ee80000300a00 */
[----:B------:R-:W3:Y:S04]  /*1f20*/  LDL.LU.64 R202, [R1+0xb8] ;  /* 0x0000b80001ca7983 */ /* 0x000ee80000300a00 */
[----:B------:R-:W3:Y:S01]  /*1f30*/  LDL.LU.64 R200, [R1+0xb0] ;  /* 0x0000b00001c87983 */ /* 0x000ee20000300a00 */
[----:B--2---:R-:W-:-:S06]  /*1f40*/  WARPGROUP.ARRIVE ;  /* 0x00000000000079c5 */ /* 0x004fcc0000000000 */
[----:B------:R-:W-:Y:S03]  /*1f50*/  IGMMA.64x32x32.S8.S8 R212, gdesc[UR8], R212, gsb0 ;  /* 0x0120000008d479f1 */ /* 0x000fe600080410d4 */
[----:B------:R-:W-:Y:S02]  /*1f60*/  WARPGROUP.DEPBAR.LE gsb0, 0x0 ;  /* 0x00008000000079c5 */ /* 0x000fe40000010000 */
[----:B------:R-:W-:Y:S04]  /*1f70*/  STL.64 [R1+0x40], R212 ;  /* 0x000040d401007387 */ /* 0x000fe80000100a00 */
[----:B------:R0:W-:Y:S04]  /*1f80*/  STL.64 [R1+0x48], R214 ;  /* 0x000048d601007387 */ /* 0x0001e80000100a00 */
[----:B------:R1:W-:Y:S04]  /*1f90*/  STL.64 [R1+0x50], R216 ;  /* 0x000050d801007387 */ /* 0x0003e80000100a00 */
[----:B------:R-:W-:Y:S04]  /*1fa0*/  STL.64 [R1+0x58], R218 ;  /* 0x000058da01007387 */ /* 0x000fe80000100a00 */
[----:B------:R2:W-:Y:S04]  /*1fb0*/  STL.64 [R1+0x60], R220 ;  /* 0x000060dc01007387 */ /* 0x0005e80000100a00 */
[----:B------:R-:W-:Y:S04]  /*1fc0*/  STL.64 [R1+0x68], R222 ;  /* 0x000068de01007387 */ /* 0x000fe80000100a00 */
[----:B------:R-:W-:Y:S04]  /*1fd0*/  STL.64 [R1+0x70], R224 ;  /* 0x000070e001007387 */ /* 0x000fe80000100a00 */
[----:B------:R4:W-:Y:S04]  /*1fe0*/  STL.64 [R1+0x78], R226 ;  /* 0x000078e201007387 */ /* 0x0009e80000100a00 */
[----:B0-----:R-:W3:Y:S04]  /*1ff0*/  LDL.LU.64 R214, [R1+0xa8] ;  /* 0x0000a80001d67983 */ /* 0x001ee80000300a00 */
[----:B------:R-:W3:Y:S01]  /*2000*/  LDL.LU.64 R212, [R1+0xa0] ;  /* 0x0000a00001d47983 */ /* 0x000ee20000300a00 */
[----:B------:R-:W-:Y:S01]  /*2010*/  UIADD3 UR30, UR6, 0x182, URZ ;  /* 0x00000182061e7890 */ /* 0x000fe2000fffe03f */
[----:B------:R-:W-:Y:S01]  /*2020*/  UMOV UR31, 0x80000020 ;  /* 0x80000020001f7882 */ /* 0x000fe20000000000 */
[----:B------:R-:W-:Y:S01]  /*2030*/  UMOV UR47, 0x80000020 ;  /* 0x80000020002f7882 */ /* 0x000fe20000000000 */
[----:B------:R-:W-:Y:S01]  /*2040*/  UIADD3 UR14, UR6, 0x282, URZ ;  /* 0x00000282060e7890 */ /* 0x000fe2000fffe03f */
[----:B------:R-:W-:Y:S01]  /*2050*/  UMOV UR12, UR8 ;  /* 0x00000008000c7c82 */ /* 0x000fe20008000000 */
[----:B------:R-:W-:Y:S01]  /*2060*/  UMOV UR13, UR9 ;  /* 0x00000009000d7c82 */ /* 0x000fe20008000000 */
[----:B------:R-:W-:Y:S01]  /*2070*/  UMOV UR15, 0x80000020 ;  /* 0x80000020000f7882 */ /* 0x000fe20000000000 */
[----:B---3--:R-:W-:-:S06]  /*2080*/  WARPGROUP.ARRIVE ;  /* 0x00000000000079c5 */ /* 0x008fcc0000000000 */
[----:B------:R-:W-:Y:S03]  /*2090*/  IGMMA.64x32x32.S8.S8 R200, gdesc[UR24], R200, gsb0 ;  /* 0x0120000018c879f1 */ /* 0x000fe600080410c8 */
[----:B------:R-:W-:Y:S02]  /*20a0*/  WARPGROUP.DEPBAR.LE gsb0, 0x0 ;  /* 0x00008000000079c5 */ /* 0x000fe40000010000 */
[----:B------:R-:W-:-:S06]  /*20b0*/  WARPGROUP.ARRIVE ;  /* 0x00000000000079c5 */ /* 0x000fcc0000000000 */
        /* <DEDUP_REMOVED lines=9> */
[----:B------:R-:W-:Y:S01]  /*2150*/  IGMMA.64x32x32.S8.S8 R72, gdesc[UR12], R72, gsb0 ;  /* 0x012000000c4879f1 */ /* 0x000fe20008041048 */
[----:B------:R-:W-:Y:S01]  /*2160*/  UIADD3 UR18, UR6, 0x302, URZ ;  /* 0x0000030206127890 */ /* 0x000fe2000fffe03f */
[----:B------:R-:W-:Y:S01]  /*2170*/  UMOV UR16, UR8 ;  /* 0x0000000800107c82 */ /* 0x000fe20008000000 */
[----:B------:R-:W-:Y:S01]  /*2180*/  UMOV UR17, UR9 ;  /* 0x0000000900117c82 */ /* 0x000fe20008000000 */
[----:B------:R-:W-:Y:S01]  /*2190*/  UMOV UR19, 0x80000020 ;  /* 0x8000002000137882 */ /* 0x000fe20000000000 */
[----:B------:R-:W-:Y:S02]  /*21a0*/  WARPGROUP.DEPBAR.LE gsb0, 0x0 ;  /* 0x00008000000079c5 */ /* 0x000fe40000010000 */
[----:B------:R-:W-:-:S06]  /*21b0*/  WARPGROUP.ARRIVE ;  /* 0x00000000000079c5 */ /* 0x000fcc0000000000 */
[----:B------:R-:W-:Y:S01]  /*21c0*/  IGMMA.64x32x32.S8.S8 R40, gdesc[UR16], R40, gsb0 ;  /* 0x01200000102879f1 */ /* 0x000fe20008041028 */
[----:B------:R-:W-:Y:S01]  /*21d0*/  UIADD3 UR5, UR5, 0x202, URZ ;  /* 0x0000020205057890 */ /* 0x000fe2000fffe03f */
[----:B------:R-:W-:-:S06]  /*21e0*/  UMOV UR17, 0x80000020 ;  /* 0x8000002000117882 */ /* 0x000fcc0000000000 */
[----:B------:R-:W-:Y:S01]  /*21f0*/  UMOV UR16, UR5 ;  /* 0x0000000500107c82 */ /* 0x000fe20008000000 */
[----:B------:R-:W-:Y:S02]  /*2200*/  WARPGROUP.DEPBAR.LE gsb0, 0x0 ;  /* 0x00008000000079c5 */ /* 0x000fe40000010000 */
[----:B------:R-:W-:-:S06]  /*2210*/  WARPGROUP.ARRIVE ;  /* 0x00000000000079c5 */ /* 0x000fcc0000000000 */
[----:B------:R-:W-:Y:S01]  /*2220*/  IGMMA.64x32x32.S8.S8 R24, gdesc[UR16], R24, gsb0 ;  /* 0x01200000101879f1 */ /* 0x000fe20008041018 */
[----:B------:R-:W-:Y:S01]  /*2230*/  UMOV UR12, UR16 ;  /* 0x00000010000c7c82 */ /* 0x000fe20008000000 */
        /* <DEDUP_REMOVED lines=24> */
[----:B------:R0:W-:Y:S01]  /*23c0*/  STL.64 [R1+0x98], R214 ;  /* 0x000098d601007387 */ /* 0x0001e20000100a00 */
[----:B-1----:R-:W-:Y:S01]  /*23d0*/  IMAD.MOV.U32 R216, RZ, RZ, R15 ;  /* 0x000000ffffd87224 */ /* 0x002fe200078e000f */
[----:B--2---:R-:W-:Y:S01]  /*23e0*/  MOV R220, R11 ;  /* 0x0000000b00dc7202 */ /* 0x004fe20000000f00 */
[----:B------:R-:W-:Y:S01]  /*23f0*/  IMAD.MOV.U32 R217, RZ, RZ, R14 ;  /* 0x000000ffffd97224 */ /* 0x000fe200078e000e */
[----:B------:R1:W-:Y:S01]  /*2400*/  STL.64 [R1+0x90], R212 ;  /* 0x000090d401007387 */ /* 0x0003e20000100a00 */
[----:B------:R-:W-:Y:S01]  /*2410*/  IMAD.MOV.U32 R218, RZ, RZ, R13 ;  /* 0x000000ffffda7224 */ /* 0x000fe200078e000d */
[----:B----4-:R-:W-:Y:S01]  /*2420*/  MOV R226, R4 ;  /* 0x0000000400e27202 */ /* 0x010fe20000000f00 */
[----:B------:R-:W-:Y:S02]  /*2430*/  IMAD.MOV.U32 R219, RZ, RZ, R12 ;  /* 0x000000ffffdb7224 */ /* 0x000fe400078e000c */
[----:B------:R-:W-:-:S02]  /*2440*/  IMAD.MOV.U32 R221, RZ, RZ, R10 ;  /* 0x000000ffffdd7224 */ /* 0x000fc400078e000a */
[----:B------:R-:W-:Y:S01]  /*2450*/  IMAD.MOV.U32 R222, RZ, RZ, R9 ;  /* 0x000000ffffde7224 */ /* 0x000fe200078e0009 */
[----:B0-----:R-:W-:Y:S01]  /*2460*/  MOV R214, R21 ;  /* 0x0000001500d67202 */ /* 0x001fe20000000f00 */
[----:B------:R-:W-:Y:S02]  /*2470*/  IMAD.MOV.U32 R215, RZ, RZ, R20 ;  /* 0x000000ffffd77224 */ /* 0x000fe400078e0014 */
[----:B------:R-:W-:Y:S02]  /*2480*/  IMAD.MOV.U32 R223, RZ, RZ, R8 ;  /* 0x000000ffffdf7224 */ /* 0x000fe400078e0008 */
[----:B-1----:R-:W-:Y:S02]  /*2490*/  IMAD.MOV.U32 R212, RZ, RZ, R23 ;  /* 0x000000ffffd47224 */ /* 0x002fe400078e0017 */
[----:B------:R-:W-:Y:S02]  /*24a0*/  IMAD.MOV.U32 R213, RZ, RZ, R22 ;  /* 0x000000ffffd57224 */ /* 0x000fe400078e0016 */
[----:B------:R-:W-:-:S02]  /*24b0*/  IMAD.MOV.U32 R224, RZ, RZ, R7 ;  /* 0x000000ffffe07224 */ /* 0x000fc400078e0007 */
[----:B------:R-:W-:Y:S02]  /*24c0*/  IMAD.MOV.U32 R225, RZ, RZ, R6 ;  /* 0x000000ffffe17224 */ /* 0x000fe400078e0006 */
[----:B------:R-:W-:Y:S01]  /*24d0*/  IMAD.MOV.U32 R227, RZ, RZ, R0 ;  /* 0x000000ffffe37224 */ /* 0x000fe200078e0000 */
[----:B------:R-:W-:Y:S01]  /*24e0*/  UMOV UR8, UR16 ;  /* 0x0000001000087c82 */ /* 0x000fe20008000000 */
[----:B------:R-:W-:Y:S01]  /*24f0*/  UMOV UR9, UR17 ;  /* 0x0000001100097c82 */ /* 0x000fe20008000000 */
[----:B------:R-:W-:-:S03]  /*2500*/  WARPGROUP.DEPBAR.LE gsb0, 0x0 ;  /* 0x00008000000079c5 */ /* 0x000fc60000010000 */
[----:B------:R-:W-:-:S06]  /*2510*/  WARPGROUP.ARRIVE ;  /* 0x00000000000079c5 */ /* 0x000fcc0000000000 */
[----:B------:R-:W-:Y:S03]  /*2520*/  IGMMA.64x32x32.S8.S8 R212, gdesc[UR8], R212, gsb0 ;  /* 0x0120000008d479f1 */ /* 0x000fe600080410d4 */
[----:B------:R-:W-:Y:S02]  /*2530*/  WARPGROUP.DEPBAR.LE gsb0, 0x0 ;  /* 0x00008000000079c5 */ /* 0x000fe40000010000 */
[----:B------:R-:W-:Y:S04]  /*2540*/  STL.64 [R1], R212 ;  /* 0x000000d401007387 */ /* 0x000fe80000100a00 */
[----:B------:R0:W-:Y:S04]  /*2550*/  STL.64 [R1+0x8], R214 ;  /* 0x000008d601007387 */ /* 0x0001e80000100a00 */
[----:B------:R1:W-:Y:S04]  /*2560*/  STL.64 [R1+0x10], R216 ;  /* 0x000010d801007387 */ /* 0x0003e80000100a00 */
[----:B------:R1:W-:Y:S04]  /*2570*/  STL.64 [R1+0x18], R218 ;  /* 0x000018da01007387 */ /* 0x0003e80000100a00 */
[----:B------:R1:W-:Y:S04]  /*2580*/  STL.64 [R1+0x20], R220 ;  /* 0x000020dc01007387 */ /* 0x0003e80000100a00 */
[----:B------:R1:W-:Y:S04]  /*2590*/  STL.64 [R1+0x28], R222 ;  /* 0x000028de01007387 */ /* 0x0003e80000100a00 */
[----:B------:R1:W-:Y:S04]  /*25a0*/  STL.64 [R1+0x30], R224 ;  /* 0x000030e001007387 */ /* 0x0003e80000100a00 */
[----:B------:R1:W-:Y:S04]  /*25b0*/  STL.64 [R1+0x38], R226 ;  /* 0x000038e201007387 */ /* 0x0003e80000100a00 */
[----:B0-----:R1:W5:Y:S04]  /*25c0*/  LDL.LU.64 R214, [R1+0x98] ;  /* 0x0000980001d67983 */ /* 0x0013680000300a00 */
[----:B------:R1:W5:Y:S01]  /*25d0*/  LDL.LU.64 R212, [R1+0x90] ;  /* 0x0000900001d47983 */ /* 0x0003620000300a00 */
[----:B------:R-:W-:Y:S05]  /*25e0*/  @!P1 BRA `(.L_x_19) ;  /* 0x0000001400a89947 */ /* 0x000fea0003800000 */
[----:B------:R-:W-:Y:S02]  /*25f0*/  UIADD3 UR5, UR37, 0x1, URZ ;  /* 0x0000000125057890 */ /* 0x000fe4000fffe03f */
[----:B------:R-:W-:Y:S02]  /*2600*/  IMAD.U32 R0, RZ, RZ, UR37 ;  /* 0x00000025ff007e24 */ /* 0x000fe4000f8e00ff */
[----:B------:R-:W-:-:S04]  /*2610*/  UISETP.NE.AND UP0, UPT, UR5, 0x8, UPT ;  /* 0x000000080500788c */ /* 0x000fc8000bf05270 */
[----:B------:R-:W-:Y:S02]  /*2620*/  USEL UR6, URZ, 0x1, UP0 ;  /* 0x000000013f067887 */ /* 0x000fe40008000000 */
[----:B------:R-:W-:Y:S02]  /*2630*/  USEL UR5, UR5, URZ, UP0 ;  /* 0x0000003f05057287 */ /* 0x000fe40008000000 */
[----:B------:R-:W-:-:S06]  /*2640*/  ULOP3.LUT UR6, UR36, UR6, URZ, 0x3c, !UPT ;  /* 0x0000000624067292 */ /* 0x000fcc000f8e3c3f */
[----:B------:R-:W-:-:S07]  /*2650*/  IMAD.U32 R4, RZ, RZ, UR6 ;  /* 0x00000006ff047e24 */ /* 0x000fce000f8e00ff */
.L_x_26:
[----:B------:R-:W-:Y:S05]  /*2660*/  @!P0 BRA `(.L_x_20) ;  /* 0x0000000000048947 */ /* 0x000fea0003800000 */
[----:B------:R-:W-:Y:S01]  /*2670*/  BPT.TRAP 0x1 ;  /* 0x000000040000795c */ /* 0x000fe20000300000 */
.L_x_20:
[----:B------:R-:W0:Y:S01]  /*2680*/  S2UR UR7, SR_CgaCtaId ;  /* 0x00000000000779c3 */ /* 0x000e220000008800 */
[----:B------:R-:W-:Y:S01]  /*2690*/  UMOV UR6, 0x400 ;  /* 0x0000040000067882 */ /* 0x000fe20000000000 */
[----:B------:R-:W-:Y:S01]  /*26a0*/  IMAD.U32 R6, RZ, RZ, UR5 ;  /* 0x00000005ff067e24 */ /* 0x000fe2000f8e00ff */
[----:B------:R-:W-:Y:S01]  /*26b0*/  SHF.L.U32 R7, R4, 0x1f, RZ ;  /* 0x0000001f04077819 */ /* 0x000fe200000006ff */
[----:B0-----:R-:W-:-:S06]  /*26c0*/  ULEA UR6, UR7, UR6, 0x18 ;  /* 0x0000000607067291 */ /* 0x001fcc000f8ec03f */
[----:B------:R-:W-:-:S05]  /*26d0*/  IMAD.U32 R3, RZ, RZ, UR6 ;  /* 0x00000006ff037e24 */ /* 0x000fca000f8e00ff */
[----:B------:R-:W-:-:S04]  /*26e0*/  LEA R6, R6, R3, 0x3 ;  /* 0x0000000306067211 */ /* 0x000fc800078e18ff */
[----:B------:R0:W2:Y:S01]  /*26f0*/  SYNCS.PHASECHK.TRANS64.TRYWAIT P1, [R6+URZ], R7 ;  /* 0x00000007060075a7 */ /* 0x0000a2000802017f */
[----:B------:R-:W-:Y:S05]  /*2700*/  @!P0 BRA `(.L_x_21) ;  /* 0x0000000000048947 */ /* 0x000fea0003800000 */
[----:B------:R-:W-:Y:S01]  /*2710*/  BPT.TRAP 0x1 ;  /* 0x000000040000795c */ /* 0x000fe20000300000 */
.L_x_21:
[----:B--2---:R-:W-:Y:S05]  /*2720*/  @P1 BRA `(.L_x_22) ;  /* 0x0000000000081947 */ /* 0x004fea0003800000 */
[----:B------:R-:W2:Y:S02]  /*2730*/  SYNCS.PHASECHK.TRANS64.TRYWAIT P1, [R6+URZ], R7 ;  /* 0x00000007060075a7 */ /* 0x000ea4000802017f */
[----:B--2---:R-:W-:Y:S05]  /*2740*/  @!P1 BRA `(.L_x_23) ;  /* 0x000000e8008c9947 */ /* 0x004fea0003800000 */
.L_x_22:
[----:B------:R-:W-:Y:S04]  /*2750*/  STL.64 [R1+0x158], R198 ;  /* 0x000158c601007387 */ /* 0x000fe80000100a00 */
[----:B------:R-:W-:Y:S04]  /*2760*/  STL.64 [R1+0x150], R196 ;  /* 0x000150c401007387 */ /* 0x000fe80000100a00 */
[----:B------:R-:W-:Y:S04]  /*2770*/  STL.64 [R1+0x148], R194 ;  /* 0x000148c201007387 */ /* 0x000fe80000100a00 */
[----:B------:R-:W-:Y:S04]  /*2780*/  STL.64 [R1+0x140], R192 ;  /* 0x000140c001007387 */ /* 0x000fe80000100a00 */
[----:B------:R-:W-:Y:S04]  /*2790*/  STL.64 [R1+0x138], R190 ;  /* 0x000138be01007387 */ /* 0x000fe80000100a00 */
[----:B------:R-:W-:Y:S04]  /*27a0*/  STL.64 [R1+0x130], R188 ;  /* 0x000130bc01007387 */ /* 0x000fe80000100a00 */
[----:B------:R-:W-:Y:S04]  /*27b0*/  STL.64 [R1+0x128], R186 ;  /* 0x000128ba01007387 */ /* 0x000fe80000100a00 */
[----:B------:R3:W-:Y:S04]  /*27c0*/  STL.64 [R1+0x120], R184 ;  /* 0x000120b801007387 */ /* 0x0007e80000100a00 */
[----:B---3--:R-:W3:Y:S04]  /*27d0*/  LDL.LU.64 R184, [R1+0x40] ;  /* 0x0000400001b87983 */ /* 0x008ee80000300a00 */
[----:B------:R-:W3:Y:S04]  /*27e0*/  LDL.LU.64 R186, [R1+0x48] ;  /* 0x0000480001ba7983 */ /* 0x000ee80000300a00 */
[----:B------:R-:W3:Y:S04]  /*27f0*/  LDL.LU.64 R188, [R1+0x50] ;  /* 0x0000500001bc7983 */ /* 0x000ee80000300a00 */
[----:B------:R-:W3:Y:S04]  /*2800*/  LDL.LU.64 R190, [R1+0x58] ;  /* 0x0000580001be7983 */ /* 0x000ee80000300a00 */
[----:B------:R-:W3:Y:S04]  /*2810*/  LDL.LU.64 R192, [R1+0x60] ;  /* 0x0000600001c07983 */ /* 0x000ee80000300a00 */
[----:B------:R-:W3:Y:S04]  /*2820*/  LDL.LU.64 R194, [R1+0x68] ;  /* 0x0000680001c27983 */ /* 0x000ee80000300a00 */
[----:B------:R-:W3:Y:S04]  /*2830*/  LDL.LU.64 R196, [R1+0x70] ;  /* 0x0000700001c47983 */ /* 0x000ee80000300a00 */
[----:B------:R-:W3:Y:S01]  /*2840*/  LDL.LU.64 R198, [R1+0x78] ;  /* 0x0000780001c67983 */ /* 0x000ee20000300a00 */
[----:B------:R-:W-:-:S02]  /*2850*/  UIMAD UR8, UR5, 0x300, UR39 ;  /* 0x00000300050878a4 */ /* 0x000fc4000f8e0227 */
[----:B------:R-:W-:Y:S01]  /*2860*/  UIMAD UR10, UR5, 0x380, UR4 ;  /* 0x00000380050a78a4 */ /* 0x000fe2000f8e0204 */
[----:B------:R-:W-:Y:S01]  /*2870*/  UMOV UR9, 0x80000020 ;  /* 0x8000002000097882 */ /* 0x000fe20000000000 */
[----:B------:R-:W-:Y:S02]  /*2880*/  UMOV UR11, 0x80000020 ;  /* 0x80000020000b7882 */ /* 0x000fe40000000000 */
[----:B------:R-:W-:Y:S01]  /*2890*/  UIADD3 UR14, UR10, 0x80, URZ ;  /* 0x000000800a0e7890 */ /* 0x000fe2000fffe03f */
[----:B------:R-:W-:Y:S01]  /*28a0*/  UMOV UR12, UR8 ;  /* 0x00000008000c7c82 */ /* 0x000fe20008000000 */
[----:B------:R-:W-:Y:S01]  /*28b0*/  UMOV UR13, UR9 ;  /* 0x00000009000d7c82 */ /* 0x000fe20008000000 */
[----:B------:R-:W-:Y:S01]  /*28c0*/  UMOV UR15, 0x80000020 ;  /* 0x80000020000f7882 */ /* 0x000fe20000000000 */
        /* <DEDUP_REMOVED lines=15> */
[----:B-----5:R-:W-:Y:S01]  /*29c0*/  WARPGROUP.ARRIVE ;  /* 0x00000000000079c5 */ /* 0x020fe20000000000 */
[----:B------:R-:W-:Y:S01]  /*29d0*/  UIADD3 UR30, UR10, 0x280, URZ ;  /* 0x000002800a1e7890 */ /* 0x000fe2000fffe03f */
[----:B0-2---:R-:W-:Y:S01]  /*29e0*/  IMAD.MOV.U32 R7, RZ, RZ, R198 ;  /* 0x000000ffff077224 */ /* 0x005fe200078e00c6 */
[----:B------:R-:W-:Y:S01]  /*29f0*/  UMOV UR28, UR8 ;  /* 0x00000008001c7c82 */ /* 0x000fe20008000000 */
[----:B------:R-:W-:Y:S01]  /*2a00*/  UMOV UR29, UR9 ;  /* 0x00000009001d7c82 */ /* 0x000fe20008000000 */
[----:B------:R-:W-:Y:S01]  /*2a10*/  UMOV UR31, 0x80000020 ;  /* 0x80000020001f7882 */ /* 0x000fe20000000000 */
[----:B------:R-:W-:Y:S01]  /*2a20*/  IGMMA.64x32x32.S8.S8 R200, gdesc[UR12], R200, gsb0 ;  /* 0x012000000cc879f1 */ /* 0x000fe200080410c8 */
[----:B------:R-:W-:Y:S01]  /*2a30*/  UIADD3 UR34, UR10, 0x300, URZ ;  /* 0x000003000a227890 */ /* 0x000fe2000fffe03f */
[----:B------:R-:W-:Y:S01]  /*2a40*/  IMAD.MOV.U32 R6, RZ, RZ, R199 ;  /* 0x000000ffff067224 */ /* 0x000fe200078e00c7 */
[----:B------:R-:W-:Y:S01]  /*2a50*/  UMOV UR32, UR8 ;  /* 0x0000000800207c82 */ /* 0x000fe20008000000 */
[----:B------:R-:W-:Y:S01]  /*2a60*/  UMOV UR33, UR9 ;  /* 0x0000000900217c82 */ /* 0x000fe20008000000 */
[----:B------:R-:W-:Y:S01]  /*2a70*/  UMOV UR35, 0x80000020 ;  /* 0x8000002000237882 */ /* 0x000fe20000000000 */
[----:B------:R-:W-:Y:S01]  /*2a80*/  UIADD3 UR6, UR8, 0x200, URZ ;  /* 0x0000020008067890 */ /* 0x000fe2000fffe03f */
[----:B------:R-:W-:Y:S01]  /*2a90*/  IMAD.MOV.U32 R9, RZ, RZ, R196 ;  /* 0x000000ffff097224 */ /* 0x000fe200078e00c4 */
[----:B------:R-:W2:Y:S01]  /*2aa0*/  LDL.LU.64 R198, [R1+0x158] ;  /* 0x0001580001c67983 */ /* 0x000ea20000300a00 */
        /* <DEDUP_REMOVED lines=10> */
[----:B------:R-:W2:Y:S01]  /*2b50*/  LDL.LU.64 R192, [R1+0x140] ;  /* 0x0001400001c07983 */ /* 0x000ea20000300a00 */
[----:B------:R-:W-:Y:S02]  /*2b60*/  IMAD.MOV.U32 R21, RZ, RZ, R188 ;  /* 0x000000ffff157224 */ /* 0x000fe400078e00bc */
[----:B------:R-:W-:Y:S01]  /*2b70*/  IMAD.MOV.U32 R23, RZ, RZ, R186 ;  /* 0x000000ffff177224 */ /* 0x000fe200078e00ba */
[----:B------:R-:W2:Y:S01]  /*2b80*/  LDL.LU.64 R190, [R1+0x138] ;  /* 0x0001380001be7983 */ /* 0x000ea20000300a00 */
[----:B------:R-:W-:Y:S02]  /*2b90*/  IMAD.MOV.U32 R22, RZ, RZ, R187 ;  /* 0x000000ffff167224 */ /* 0x000fe400078e00bb */
[----:B-1----:R-:W-:Y:S01]  /*2ba0*/  IMAD.MOV.U32 R217, RZ, RZ, R184 ;  /* 0x000000ffffd97224 */ /* 0x002fe200078e00b8 */
[----:B------:R-:W2:Y:S01]  /*2bb0*/  LDL.LU.64 R188, [R1+0x130] ;  /* 0x0001300001bc7983 */ /* 0x000ea20000300a00 */
[----:B------:R-:W-:-:S03]  /*2bc0*/  IMAD.MOV.U32 R216, RZ, RZ, R185 ;  /* 0x000000ffffd87224 */ /* 0x000fc600078e00b9 */
[----:B------:R-:W2:Y:S04]  /*2bd0*/  LDL.LU.64 R186, [R1+0x128] ;  /* 0x0001280001ba7983 */ /* 0x000ea80000300a00 */
[----:B------:R-:W2:Y:S01]  /*2be0*/  LDL.LU.64 R184, [R1+0x120] ;  /* 0x0001200001b87983 */ /* 0x000ea20000300a00 */
        /* <DEDUP_REMOVED lines=15> */
[----:B------:R-:W-:Y:S01]  /*2ce0*/  UMOV UR32, UR6 ;  /* 0x0000000600207c82 */ /* 0x000fe20008000000 */
[----:B------:R-:W-:Y:S01]  /*2cf0*/  UMOV UR33, 0x80000020 ;  /* 0x8000002000217882 */ /* 0x000fe20000000000 */
[----:B------:R-:W-:Y:S02]  /*2d00*/  WARPGROUP.DEPBAR.LE gsb0, 0x0 ;  /* 0x00008000000079c5 */ /* 0x000fe40000010000 */
[----:B------:R-:W-:-:S06]  /*2d10*/  WARPGROUP.ARRIVE ;  /* 0x00000000000079c5 */ /* 0x000fcc0000000000 */
[----:B------:R-:W-:Y:S01]  /*2d20*/  IGMMA.64x32x32.S8.S8 R24, gdesc[UR32], R24, gsb0 ;  /* 0x01200000201879f1 */ /* 0x000fe20008041018 */
[----:B------:R-:W-:Y:S01]  /*2d30*/  UMOV UR28, UR32 ;  /* 0x00000020001c7c82 */ /* 0x000fe20008000000 */
[----:B------:R-:W-:Y:S01]  /*2d40*/  UMOV UR29, UR33 ;  /* 0x00000021001d7c82 */ /* 0x000fe20008000000 */
[----:B------:R0:W-:Y:S04]  /*2d50*/  STL.64 [R1+0xd8], R214 ;  /* 0x0000d8d601007387 */ /* 0x0001e80000100a00 */
[----:B------:R1:W-:Y:S04]  /*2d60*/  STL.64 [R1+0xd0], R212 ;  /* 0x0000d0d401007387 */ /* 0x0003e80000100a00 */
[----:B------:R3:W-:Y:S04]  /*2d70*/  STL.64 [R1+0xc8], R210 ;  /* 0x0000c8d201007387 */ /* 0x0007e80000100a00 */
[----:B------:R4:W-:Y:S01]  /*2d80*/  STL.64 [R1+0xc0], R208 ;  /* 0x0000c0d001007387 */ /* 0x0009e20000100a00 */
[----:B0-----:R-:W-:-:S02]  /*2d90*/  IMAD.MOV.U32 R214, RZ, RZ, R7 ;  /* 0x000000ffffd67224 */ /* 0x001fc400078e0007 */
[----:B------:R-:W-:Y:S01]  /*2da0*/  IMAD.MOV.U32 R215, RZ, RZ, R6 ;  /* 0x000000ffffd77224 */ /* 0x000fe200078e0006 */
[----:B------:R0:W-:Y:S01]  /*2db0*/  STL.64 [R1+0xb8], R206 ;  /* 0x0000b8ce01007387 */ /* 0x0001e20000100a00 */
[----:B-1----:R-:W-:Y:S01]  /*2dc0*/  IMAD.MOV.U32 R212, RZ, RZ, R9 ;  /* 0x000000ffffd47224 */ /* 0x002fe200078e0009 */
[----:B------:R-:W-:Y:S02]  /*2dd0*/  MOV R213, R8 ;  /* 0x0000000800d57202 */ /* 0x000fe40000000f00 */
[----:B------:R1:W-:Y:S01]  /*2de0*/  STL.64 [R1+0xb0], R204 ;  /* 0x0000b0cc01007387 */ /* 0x0003e20000100a00 */
[----:B---3--:R-:W-:Y:S02]  /*2df0*/  IMAD.MOV.U32 R210, RZ, RZ, R11 ;  /* 0x000000ffffd27224 */ /* 0x008fe400078e000b */
[----:B------:R-:W-:Y:S01]  /*2e00*/  IMAD.MOV.U32 R211, RZ, RZ, R10 ;  /* 0x000000ffffd37224 */ /* 0x000fe200078e000a */
[----:B------:R3:W-:Y:S01]  /*2e10*/  STL.64 [R1+0xa8], R202 ;  /* 0x0000a8ca01007387 */ /* 0x0007e20000100a00 */
[----:B----4-:R-:W-:-:S02]  /*2e20*/  IMAD.MOV.U32 R208, RZ, RZ, R13 ;  /* 0x000000ffffd07224 */ /* 0x010fc400078e000d */
[----:B------:R-:W-:Y:S01]  /*2e30*/  IMAD.MOV.U32 R209, RZ, RZ, R12 ;  /* 0x000000ffffd17224 */ /* 0x000fe200078e000c */
[----:B------:R4:W-:Y:S01]  /*2e40*/  STL.64 [R1+0xa0], R200 ;  /* 0x0000a0c801007387 */ /* 0x0009e20000100a00 */
[----:B0-----:R-:W-:Y:S01]  /*2e50*/  IMAD.MOV.U32 R206, RZ, RZ, R15 ;  /* 0x000000ffffce7224 */ /* 0x001fe200078e000f */
[----:B------:R-:W-:Y:S01]  /*2e60*/  MOV R207, R14 ;  /* 0x0000000e00cf7202 */ /* 0x000fe20000000f00 */
[----:B-1----:R-:W-:Y:S01]  /*2e70*/  IMAD.MOV.U32 R204, RZ, RZ, R21 ;  /* 0x000000ffffcc7224 */ /* 0x002fe200078e0015 */
[----:B------:R-:W-:Y:S01]  /*2e80*/  STL.64 [R1+0x118], R214 ;  /* 0x000118d601007387 */ /* 0x000fe20000100a00 */
[----:B------:R-:W-:Y:S01]  /*2e90*/  IMAD.MOV.U32 R205, RZ, RZ, R20 ;  /* 0x000000ffffcd7224 */ /* 0x000fe200078e0014 */
[----:B------:R-:W-:Y:S02]  /*2ea0*/  WARPGROUP.DEPBAR.LE gsb0, 0x0 ;  /* 0x00008000000079c5 */ /* 0x000fe40000010000 */
[----:B------:R-:W-:-:S06]  /*2eb0*/  WARPGROUP.ARRIVE ;  /* 0x00000000000079c5 */ /* 0x000fcc0000000000 */
[----:B------:R-:W-:Y:S01]  /*2ec0*/  IGMMA.64x32x32.S8.S8 R56, gdesc[UR28], R56, gsb0 ;  /* 0x012000001c3879f1 */ /* 0x000fe20008041038 */
[----:B---3--:R-:W-:Y:S01]  /*2ed0*/  IMAD.MOV.U32 R202, RZ, RZ, R23 ;  /* 0x000000ffffca7224 */ /* 0x008fe200078e0017 */
[----:B------:R-:W-:Y:S01]  /*2ee0*/  STL.64 [R1+0x110], R212 ;  /* 0x000110d401007387 */ /* 0x000fe20000100a00 */
[----:B------:R-:W-:Y:S01]  /*2ef0*/  IMAD.MOV.U32 R203, RZ, RZ, R22 ;  /* 0x000000ffffcb7224 */ /* 0x000fe200078e0016 */
[----:B----4-:R-:W-:Y:S01]  /*2f00*/  MOV R201, R216 ;  /* 0x000000d800c97202 */ /* 0x010fe20000000f00 */
[----:B------:R-:W-:Y:S01]  /*2f10*/  IMAD.MOV.U32 R200, RZ, RZ, R217 ;  /* 0x000000ffffc87224 */ /* 0x000fe200078e00d9 */
[----:B------:R-:W-:Y:S04]  /*2f20*/  STL.64 [R1+0x108], R210 ;  /* 0x000108d201007387 */ /* 0x000fe80000100a00 */
[----:B------:R-:W-:Y:S04]  /*2f30*/  STL.64 [R1+0x100], R208 ;  /* 0x000100d001007387 */ /* 0x000fe80000100a00 */
[----:B------:R-:W-:Y:S04]  /*2f40*/  STL.64 [R1+0xf8], R206 ;  /* 0x0000f8ce01007387 */ /* 0x000fe80000100a00 */
[----:B------:R-:W-:Y:S04]  /*2f50*/  STL.64 [R1+0xf0], R204 ;  /* 0x0000f0cc01007387 */ /* 0x000fe80000100a00 */
[----:B------:R-:W-:Y:S04]  /*2f60*/  STL.64 [R1+0xe8], R202 ;  /* 0x0000e8ca01007387 */ /* 0x000fe80000100a00 */
[----:B------:R0:W-:Y:S04]  /*2f70*/  STL.64 [R1+0xe0], R200 ;  /* 0x0000e0c801007387 */ /* 0x0001e80000100a00 */
[----:B0-----:R-:W3:Y:S04]  /*2f80*/  LDL.LU.64 R200, [R1] ;  /* 0x0000000001c87983 */ /* 0x001ee80000300a00 */
[----:B------:R-:W3:Y:S04]  /*2f90*/  LDL.LU.64 R202, [R1+0x8] ;  /* 0x0000080001ca7983 */ /* 0x000ee80000300a00 */
[----:B------:R-:W3:Y:S04]  /*2fa0*/  LDL.LU.64 R204, [R1+0x10] ;  /* 0x0000100001cc7983 */ /* 0x000ee80000300a00 */
[----:B------:R-:W3:Y:S04]  /*2fb0*/  LDL.LU.64 R206, [R1+0x18] ;  /* 0x0000180001ce7983 */ /* 0x000ee80000300a00 */
[----:B------:R-:W3:Y:S04]  /*2fc0*/  LDL.LU.64 R208, [R1+0x20] ;  /* 0x0000200001d07983 */ /* 0x000ee80000300a00 */
[----:B------:R-:W3:Y:S04]  /*2fd0*/  LDL.LU.64 R210, [R1+0x28] ;  /* 0x0000280001d27983 */ /* 0x000ee80000300a00 */
[----:B------:R-:W3:Y:S04]  /*2fe0*/  LDL.LU.64 R212, [R1+0x30] ;  /* 0x0000300001d47983 */ /* 0x000ee80000300a00 */
[----:B------:R-:W3:Y:S01]  /*2ff0*/  LDL.LU.64 R214, [R1+0x38] ;  /* 0x0000380001d67983 */ /* 0x000ee20000300a00 */
[----:B------:R-:W-:-:S02]  /*3000*/  WARPGROUP.DEPBAR.LE gsb0, 0x0 ;  /* 0x00008000000079c5 */ /* 0x000fc40000010000 */
[----:B------:R-:W-:Y:S01]  /*3010*/  WARPGROUP.ARRIVE ;  /* 0x00000000000079c5 */ /* 0x000fe20000000000 */
[----:B------:R-:W-:Y:S01]  /*3020*/  UMOV UR24, UR32 ;  /* 0x0000002000187c82 */ /* 0x000fe20008000000 */
[----:B------:R-:W-:-:S04]  /*3030*/  UMOV UR25, UR33 ;  /* 0x0000002100197c82 */ /* 0x000fc80008000000 */
        /* <DEDUP_REMOVED lines=14> */
[----:B--2---:R-:W-:-:S06]  /*3120*/  WARPGROUP.ARRIVE ;  /* 0x00000000000079c5 */ /* 0x004fcc0000000000 */
[----:B------:R-:W-:Y:S01]  /*3130*/  IGMMA.64x32x32.S8.S8 R184, gdesc[UR12], R184, gsb0 ;  /* 0x012000000cb879f1 */ /* 0x000fe200080410b8 */
[----:B------:R-:W-:Y:S01]  /*3140*/  UMOV UR34, UR10 ;  /* 0x0000000a00227c82 */ /* 0x000fe20008000000 */
[----:B------:R-:W-:Y:S01]  /*3150*/  UMOV UR35, UR11 ;  /* 0x0000000b00237c82 */ /* 0x000fe20008000000 */
[----:B------:R-:W-:Y:S02]  /*3160*/  WARPGROUP.DEPBAR.LE gsb0, 0x0 ;  /* 0x00008000000079c5 */ /* 0x000fe40000010000 */
[----:B---3--:R-:W-:-:S06]  /*3170*/  WARPGROUP.ARRIVE ;  /* 0x00000000000079c5 */ /* 0x008fcc0000000000 */
[----:B------:R-:W-:Y:S03]  /*3180*/  IGMMA.64x32x32.S8.S8 R200, gdesc[UR32], R200, gsb0 ;  /* 0x0120000020c879f1 */ /* 0x000fe600080410c8 */
[----:B------:R-:W-:Y:S02]  /*3190*/  WARPGROUP.DEPBAR.LE gsb0, 0x0 ;  /* 0x00008000000079c5 */ /* 0x000fe40000010000 */
        /* <DEDUP_REMOVED lines=21> */
[----:B------:R-:W-:-:S03]  /*32f0*/  IMAD.MOV.U32 R216, RZ, RZ, R201 ;  /* 0x000000ffffd87224 */ /* 0x000fc600078e00c9 */
[----:B------:R-:W2:Y:S04]  /*3300*/  LDL.LU.64 R202, [R1+0xe8] ;  /* 0x0000e80001ca7983 */ /* 0x000ea80000300a00 */
[----:B------:R-:W2:Y:S01]  /*3310*/  LDL.LU.64 R200, [R1+0xe0] ;  /* 0x0000e00001c87983 */ /* 0x000ea20000300a00 */
[----:B------:R-:W-:Y:S02]  /*3320*/  UIADD3 UR12, UR8, 0x2, URZ ;  /* 0x00000002080c7890 */ /* 0x000fe4000fffe03f */
[----:B------:R-:W-:Y:S01]  /*3330*/  UIADD3 UR14, UR10, 0x2, URZ ;  /* 0x000000020a0e7890 */ /* 0x000fe2000fffe03f */
[----:B------:R-:W-:Y:S01]  /*3340*/  UMOV UR13, 0x80000020 ;  /* 0x80000020000d7882 */ /* 0x000fe20000000000 */
[----:B------:R-:W-:Y:S01]  /*3350*/  UMOV UR15, 0x80000020 ;  /* 0x80000020000f7882 */ /* 0x000fe20000000000 */
[----:B--2---:R-:W-:-:S06]  /*3360*/  WARPGROUP.ARRIVE ;  /* 0x00000000000079c5 */ /* 0x004fcc0000000000 */
[----:B------:R-:W-:Y:S03]  /*3370*/  IGMMA.64x32x32.S8.S8 R200, gdesc[UR12], R200, gsb0 ;  /* 0x012000000cc879f1 */ /* 0x000fe600080410c8 */
[----:B------:R-:W-:Y:S02]  /*3380*/  WARPGROUP.DEPBAR.LE gsb0, 0x0 ;  /* 0x00008000000079c5 */ /* 0x000fe40000010000 */
        /* <DEDUP_REMOVED lines=8> */
[----:B0-----:R-:W2:Y:S04]  /*3410*/  LDL.LU.64 R214, [R1+0xd8] ;  /* 0x0000d80001d67983 */ /* 0x001ea80000300a00 */
[----:B------:R-:W2:Y:S04]  /*3420*/  LDL.LU.64 R212, [R1+0xd0] ;  /* 0x0000d00001d47983 */ /* 0x000ea80000300a00 */
[----:B------:R-:W2:Y:S04]  /*3430*/  LDL.LU.64 R210, [R1+0xc8] ;  /* 0x0000c80001d27983 */ /* 0x000ea80000300a00 */
[----:B------:R-:W2:Y:S04]  /*3440*/  LDL.LU.64 R208, [R1+0xc0] ;  /* 0x0000c00001d07983 */ /* 0x000ea80000300a00 */
[----:B------:R-:W2:Y:S04]  /*3450*/  LDL.LU.64 R206, [R1+0xb8] ;  /* 0x0000b80001ce7983 */ /* 0x000ea80000300a00 */
[----:B------:R-:W2:Y:S04]  /*3460*/  LDL.LU.64 R204, [R1+0xb0] ;  /* 0x0000b00001cc7983 */ /* 0x000ea80000300a00 */
[----:B------:R-:W2:Y:S04]  /*3470*/  LDL.LU.64 R202, [R1+0xa8] ;  /* 0x0000a80001ca7983 */ /* 0x000ea80000300a00 */
[----:B------:R-:W2:Y:S01]  /*3480*/  LDL.LU.64 R200, [R1+0xa0] ;  /* 0x0000a00001c87983 */ /* 0x000ea20000300a00 */
        /* <DEDUP_REMOVED lines=16> */
[----:B------:R-:W-:-:S02]  /*3590*/  UIADD3 UR6, UR10, 0x282, URZ ;  /* 0x000002820a067890 */ /* 0x000fc4000fffe03f */
[----:B------:R-:W-:Y:S02]  /*35a0*/  UIADD3 UR34, UR10, 0x302, URZ ;  /* 0x000003020a227890 */ /* 0x000fe4000fffe03f */
[----:B------:R-:W-:Y:S01]  /*35b0*/  UIADD3 UR7, UR8, 0x202, URZ ;  /* 0x0000020208077890 */ /* 0x000fe2000fffe03f */
[----:B------:R-:W-:Y:S02]  /*35c0*/  UMOV UR9, UR13 ;  /* 0x0000000d00097c82 */ /* 0x000fe40008000000 */
[----:B------:R-:W-:Y:S01]  /*35d0*/  UMOV UR8, UR12 ;  /* 0x0000000c00087c82 */ /* 0x000fe20008000000 */
[----:B--2---:R-:W-:-:S06]  /*35e0*/  WARPGROUP.ARRIVE ;  /* 0x00000000000079c5 */ /* 0x004fcc0000000000 */
        /* <DEDUP_REMOVED lines=17> */
[----:B------:R-:W-:Y:S01]  /*3700*/  UMOV UR35, 0x80000020 ;  /* 0x8000002000237882 */ /* 0x000fe20000000000 */
        /* <DEDUP_REMOVED lines=34> */
[----:B------:R-:W-:Y:S01]  /*3930*/  IMAD.MOV.U32 R218, RZ, RZ, R15 ;  /* 0x000000ffffda7224 */ /* 0x000fe200078e000f */
[----:B------:R-:W-:Y:S02]  /*3940*/  MOV R223, R10 ;  /* 0x0000000a00df7202 */ /* 0x000fe40000000f00 */
[----:B------:R1:W-:Y:S01]  /*3950*/  STL.64 [R1+0x90], R212 ;  /* 0x000090d401007387 */ /* 0x0003e20000100a00 */
[----:B------:R-:W-:Y:S02]  /*3960*/  IMAD.MOV.U32 R219, RZ, RZ, R14 ;  /* 0x000000ffffdb7224 */ /* 0x000fe400078e000e */
[----:B------:R-:W-:Y:S02]  /*3970*/  IMAD.MOV.U32 R220, RZ, RZ, R13 ;  /* 0x000000ffffdc7224 */ /* 0x000fe400078e000d */
[----:B------:R-:W-:-:S02]  /*3980*/  IMAD.MOV.U32 R221, RZ, RZ, R12 ;  /* 0x000000ffffdd7224 */ /* 0x000fc400078e000c */
[----:B------:R-:W-:Y:S02]  /*3990*/  IMAD.MOV.U32 R222, RZ, RZ, R11 ;  /* 0x000000ffffde7224 */ /* 0x000fe400078e000b */
[----:B0-----:R-:W-:Y:S02]  /*39a0*/  IMAD.MOV.U32 R214, RZ, RZ, R23 ;  /* 0x000000ffffd67224 */ /* 0x001fe400078e0017 */
[----:B------:R-:W-:Y:S02]  /*39b0*/  IMAD.MOV.U32 R215, RZ, RZ, R22 ;  /* 0x000000ffffd77224 */ /* 0x000fe400078e0016 */
[----:B-1----:R-:W-:Y:S01]  /*39c0*/  IMAD.MOV.U32 R212, RZ, RZ, R217 ;  /* 0x000000ffffd47224 */ /* 0x002fe200078e00d9 */
[----:B------:R-:W-:Y:S01]  /*39d0*/  MOV R217, R20 ;  /* 0x0000001400d97202 */ /* 0x000fe20000000f00 */
[----:B------:R-:W-:Y:S02]  /*39e0*/  IMAD.MOV.U32 R213, RZ, RZ, R216 ;  /* 0x000000ffffd57224 */ /* 0x000fe400078e00d8 */
[----:B------:R-:W-:-:S02]  /*39f0*/  IMAD.MOV.U32 R216, RZ, RZ, R21 ;  /* 0x000000ffffd87224 */ /* 0x000fc400078e0015 */
[----:B------:R-:W-:Y:S02]  /*3a00*/  IMAD.MOV.U32 R224, RZ, RZ, R9 ;  /* 0x000000ffffe07224 */ /* 0x000fe400078e0009 */
[----:B------:R-:W-:Y:S02]  /*3a10*/  IMAD.MOV.U32 R225, RZ, RZ, R8 ;  /* 0x000000ffffe17224 */ /* 0x000fe400078e0008 */
        /* <DEDUP_REMOVED lines=19> */
[----:B------:R-:W-:Y:S01]  /*3b50*/  BPT.TRAP 0x1 ;  /* 0x000000040000795c */ /* 0x000fe20000300000 */
.L_x_24:
[----:B------:R-:W2:Y:S01]  /*3b60*/  LDL R7, [R1+0x80] ;  /* 0x0000800001077983 */ /* 0x000ea20000100800 */
[----:B------:R-:W-:-:S05]  /*3b70*/  IMAD R6, R0, 0x8, R3 ;  /* 0x0000000800067824 */ /* 0x000fca00078e0203 */
[----:B------:R-:W-:-:S04]  /*3b80*/  IADD3 R6, R6, 0x40, RZ ;  /* 0x0000004006067810 */ /* 0x000fc80007ffe0ff */
[----:B------:R-:W-:-:S04]  /*3b90*/  PRMT R6, RZ, 0x654, R6 ;  /* 0x00000654ff067816 */ /* 0x000fc80000000006 */
[----:B------:R0:W-:Y:S01]  /*3ba0*/  SYNCS.ARRIVE.TRANS64.RED.A1T0 RZ, [R6+URZ], RZ ;  /* 0x000000ff06ff79a7 */ /* 0x0001e2000810043f */
[----:B--2---:R-:W-:-:S13]  /*3bb0*/  ISETP.GT.U32.AND P1, PT, R7, 0x1, PT ;  /* 0x000000010700780c */ /* 0x004fda0003f24070 */
[----:B0-----:R-:W-:Y:S05]  /*3bc0*/  @P1 BRA `(.L_x_25) ;  /* 0x0000000000041947 */ /* 0x001fea0003800000 */
[----:B------:R-:W-:Y:S01]  /*3bd0*/  BPT.TRAP 0x1 ;  /* 0x000000040000795c */ /* 0x000fe20000300000 */
.L_x_25:
[----:B------:R-:W-:Y:S01]  /*3be0*/  UIADD3 UR5, UR5, 0x1, URZ ;  /* 0x0000000105057890 */ /* 0x000fe2000fffe03f */
[C---:B------:R-:W-:Y:S01]  /*3bf0*/  ISETP.GT.AND P2, PT, R5.reuse, 0x1, PT ;  /* 0x000000010500780c */ /* 0x040fe20003f44270 */
[----:B------:R-:W-:Y:S02]  /*3c00*/  VIADD R0, R0, 0x1 ;  /* 0x0000000100007836 */ /* 0x000fe40000000000 */
[----:B------:R-:W-:Y:S01]  /*3c10*/  UISETP.NE.AND UP0, UPT, UR5, 0x8, UPT ;  /* 0x000000080500788c */ /* 0x000fe2000bf05270 */
[----:B------:R-:W-:Y:S02]  /*3c20*/  VIADD R5, R5, 0xffffffff ;  /* 0xffffffff05057836 */ /* 0x000fe40000000000 */
[C---:B------:R-:W-:Y:S01]  /*3c30*/  ISETP.NE.AND P1, PT, R0.reuse, 0x8, PT ;  /* 0x000000080000780c */ /* 0x040fe20003f25270 */
[----:B------:R-:W-:Y:S02]  /*3c40*/  USEL UR6, URZ, 0x1, UP0 ;  /* 0x000000013f067887 */ /* 0x000fe40008000000 */
[----:B------:R-:W-:Y:S01]  /*3c50*/  USEL UR5, UR5, URZ, UP0 ;  /* 0x0000003f05057287 */ /* 0x000fe20008000000 */
[----:B------:R-:W-:-:S03]  /*3c60*/  SEL R0, R0, RZ, P1 ;  /* 0x000000ff00007207 */ /* 0x000fc60000800000 */
[----:B------:R-:W-:Y:S01]  /*3c70*/  LOP3.LUT R4, R4, UR6, RZ, 0x3c, !PT ;  /* 0x0000000604047c12 */ /* 0x000fe2000f8e3cff */
[----:B------:R-:W-:Y:S07]  /*3c80*/  @P2 BRA `(.L_x_26) ;  /* 0xffffffe800742947 */ /* 0x000fee000383ffff */
.L_x_19:
[----:B------:R-:W0:Y:S02]  /*3c90*/  LDC R0, c[0x0][0x28c] ;  /* 0x0000a300ff007b82 */ /* 0x000e240000000800 */
[----:B0-----:R-:W-:-:S13]  /*3ca0*/  ISETP.GE.AND P1, PT, R0, 0x1, PT ;  /* 0x000000010000780c */ /* 0x001fda0003f26270 */
[----:B------:R-:W-:Y:S05]  /*3cb0*/  @!P1 BRA `(.L_x_27) ;  /* 0x00000000003c9947 */ /* 0x000fea0003800000 */
[----:B------:R-:W-:Y:S05]  /*3cc0*/  @!P0 BRA `(.L_x_28) ;  /* 0x0000000000048947 */ /* 0x000fea0003800000 */
[----:B------:R-:W-:Y:S01]  /*3cd0*/  BPT.TRAP 0x1 ;  /* 0x000000040000795c */ /* 0x000fe20000300000 */
.L_x_28:
[----:B------:R-:W2:Y:S01]  /*3ce0*/  LDL R4, [R1+0x80] ;  /* 0x0000800001047983 */ /* 0x000ea20000100800 */
[----:B------:R-:W-:-:S04]  /*3cf0*/  UISETP.LT.AND UP0, UPT, UR38, 0x1, UPT ;  /* 0x000000012600788c */ /* 0x000fc8000bf01270 */
[----:B------:R-:W-:-:S04]  /*3d00*/  USEL UR4, UR38, 0x1, UP0 ;  /* 0x0000000126047887 */ /* 0x000fc80008000000 */
[----:B------:R-:W-:-:S04]  /*3d10*/  UIADD3 UR4, UR37, UR38, -UR4 ;  /* 0x0000002625047290 */ /* 0x000fc8000fffe804 */
[----:B------:R-:W-:-:S04]  /*3d20*/  USHF.L.U32 UR4, UR4, 0x3, URZ ;  /* 0x0000000304047899 */ /* 0x000fc8000800063f */
[----:B------:R-:W-:-:S06]  /*3d30*/  ULOP3.LUT UR4, UR4, 0x38, URZ, 0xc0, !UPT ;  /* 0x0000003804047892 */ /* 0x000fcc000f8ec03f */
[----:B------:R-:W-:-:S05]  /*3d40*/  IMAD.U32 R0, RZ, RZ, UR4 ;  /* 0x00000004ff007e24 */ /* 0x000fca000f8e00ff */
[----:B------:R-:W-:-:S04]  /*3d50*/  IADD3 R3, R3, 0x40, R0 ;  /* 0x0000004003037810 */ /* 0x000fc80007ffe000 */
[----:B------:R-:W-:-:S04]  /*3d60*/  PRMT R3, RZ, 0x654, R3 ;  /* 0x00000654ff037816 */ /* 0x000fc80000000003 */
[----:B------:R0:W-:Y:S01]  /*3d70*/  SYNCS.ARRIVE.TRANS64.RED.A1T0 RZ, [R3+URZ], RZ ;  /* 0x000000ff03ff79a7 */ /* 0x0001e2000810043f */
[----:B--2---:R-:W-:-:S13]  /*3d80*/  ISETP.GT.U32.AND P0, PT, R4, 0x1, PT ;  /* 0x000000010400780c */ /* 0x004fda0003f04070 */
[----:B0-----:R-:W-:Y:S05]  /*3d90*/  @P0 BRA `(.L_x_27) ;  /* 0x0000000000040947 */ /* 0x001fea0003800000 */
[----:B------:R-:W-:Y:S01]  /*3da0*/  BPT.TRAP 0x1 ;  /* 0x000000040000795c */ /* 0x000fe20000300000 */
.L_x_27:
[----:B------:R-:W2:Y:S01]  /*3db0*/  LDL R21, [R1+0x8c] ;  /* 0x00008c0001157983 */ /* 0x000ea20000100800 */
[----:B------:R-:W0:Y:S01]  /*3dc0*/  LDC R3, c[0x0][0x288] ;  /* 0x0000a200ff037b82 */ /* 0x000e220000000800 */
[----:B------:R-:W3:Y:S01]  /*3dd0*/  S2R R4, SR_TID.X ;  /* 0x0000000000047919 */ /* 0x000ee20000002100 */
[----:B------:R-:W-:Y:S01]  /*3de0*/  IMAD R18, R18, 0xe0, RZ ;  /* 0x000000e012127824 */ /* 0x000fe200078e02ff */
[----:B------:R-:W-:Y:S01]  /*3df0*/  UIADD3 UR37, UR38, UR37, URZ ;  /* 0x0000002526257290 */ /* 0x000fe2000fffe03f */
[----:B------:R-:W-:Y:S01]  /*3e00*/  ULDC UR4, c[0x0][0x284] ;  /* 0x0000a10000047ab9 */ /* 0x000fe20000000800 */
[----:B------:R-:W-:Y:S02]  /*3e10*/  ULDC.64 UR6, c[0x0][0x5d0] ;  /* 0x0001740000067ab9 */ /* 0x000fe40000000a00 */
[----:B0-----:R-:W-:Y:S02]  /*3e20*/  ISETP.GE.AND P0, PT, R18, R3, PT ;  /* 0x000000031200720c */ /* 0x001fe40003f06270 */
[----:B---3--:R-:W-:-:S02]  /*3e30*/  LOP3.LUT R0, R4, 0x3, RZ, 0xc0, !PT ;  /* 0x0000000304007812 */ /* 0x008fc400078ec0ff */
[----:B-1----:R-:W-:-:S03]  /*3e40*/  SHF.R.U32.HI R220, RZ, 0x7, R4 ;  /* 0x00000007ffdc7819 */ /* 0x002fc60000011604 */
[----:B------:R-:W-:Y:S02]  /*3e50*/  IMAD R0, R0, -0x2, R3 ;  /* 0xfffffffe00007824 */ /* 0x000fe400078e0203 */
[----:B------:R-:W-:Y:S02]  /*3e60*/  IMAD.SHL.U32 R3, R4, 0x2, RZ ;  /* 0x0000000204037824 */ /* 0x000fe400078e00ff */
[----:B------:R-:W-:Y:S01]  /*3e70*/  IMAD.IADD R0, R0, 0x1, -R18 ;  /* 0x0000000100007824 */ /* 0x000fe200078e0a12 */
[----:B------:R-:W-:Y:S02]  /*3e80*/  LOP3.LUT R220, R220, 0x1, RZ, 0xc0, !PT ;  /* 0x00000001dcdc7812 */ /* 0x000fe400078ec0ff */
[----:B------:R-:W-:Y:S02]  /*3e90*/  LOP3.LUT R18, R18, 0x6, R3, 0xf8, !PT ;  /* 0x0000000612127812 */ /* 0x000fe400078ef803 */
[----:B------:R-:W-:Y:S02]  /*3ea0*/  SHF.R.U32.HI R3, RZ, 0x2, R4 ;  /* 0x00000002ff037819 */ /* 0x000fe40000011604 */
[----:B------:R-:W-:-:S02]  /*3eb0*/  LOP3.LUT R13, R4, 0x60, RZ, 0xc0, !PT ;  /* 0x00000060040d7812 */ /* 0x000fc400078ec0ff */
[----:B------:R-:W-:Y:S02]  /*3ec0*/  LOP3.LUT R3, R3, 0x7, RZ, 0xc0, !PT ;  /* 0x0000000703037812 */ /* 0x000fe400078ec0ff */
[----:B------:R-:W-:Y:S02]  /*3ed0*/  SHF.L.U32 R12, R220, 0x6, RZ ;  /* 0x00000006dc0c7819 */ /* 0x000fe400000006ff */
[----:B------:R-:W-:Y:S02]  /*3ee0*/  SHF.R.U32.HI R13, RZ, 0x1, R13 ;  /* 0x00000001ff0d7819 */ /* 0x000fe4000001160d */
[--C-:B------:R-:W-:Y:S02]  /*3ef0*/  LOP3.LUT R12, R12, 0x40, R3.reuse, 0xe2, !PT ;  /* 0x000000400c0c7812 */ /* 0x100fe400078ee203 */
[----:B------:R-:W-:-:S05]  /*3f00*/  IADD3 R3, RZ, -R13, -R3 ;  /* 0x8000000dff037210 */ /* 0x000fca0007ffe803 */
[----:B------:R-:W-:Y:S02]  /*3f10*/  IMAD R220, R220, -0x40, R3 ;  /* 0xffffffc0dcdc7824 */ /* 0x000fe400078e0203 */
[----:B------:R-:W-:-:S05]  /*3f20*/  IMAD R3, R19, 0xc0, RZ ;  /* 0x000000c013037824 */ /* 0x000fca00078e02ff */
[C---:B------:R-:W-:Y:S02]  /*3f30*/  IADD3 R220, -R3.reuse, UR4, R220 ;  /* 0x0000000403dc7c10 */ /* 0x040fe4000fffe1dc */
[----:B------:R-:W-:Y:S01]  /*3f40*/  ISETP.GE.OR P0, PT, R3, UR4, P0 ;  /* 0x0000000403007c0c */ /* 0x000fe20008706670 */
[----:B------:R-:W-:-:S04]  /*3f50*/  USHF.R.U32.HI UR4, URZ, 0x3, UR37 ;  /* 0x000000033f047899 */ /* 0x000fc80008011625 */
[----:B------:R-:W-:Y:S01]  /*3f60*/  ULOP3.LUT UR4, UR4, 0x1, URZ, 0xc0, !UPT ;  /* 0x0000000104047892 */ /* 0x000fe2000f8ec03f */
[----:B------:R-:W-:Y:S01]  /*3f70*/  LOP3.LUT R12, R12, R13, RZ, 0xfc, !PT ;  /* 0x0000000d0c0c7212 */ /* 0x000fe200078efcff */
[----:B------:R-:W-:Y:S01]  /*3f80*/  UISETP.GT.U32.AND UP0, UPT, UR37, 0x7, UPT ;  /* 0x000000072500788c */ /* 0x000fe2000bf04070 */
[----:B------:R-:W-:Y:S01]  /*3f90*/  IMAD.MOV.U32 R13, RZ, RZ, RZ ;  /* 0x000000ffff0d7224 */ /* 0x000fe200078e00ff */
[----:B------:R-:W-:Y:S02]  /*3fa0*/  UISETP.NE.U32.AND UP1, UPT, UR4, 0x1, UPT ;  /* 0x000000010400788c */ /* 0x000fe4000bf25070 */
[----:B------:R-:W-:Y:S01]  /*3fb0*/  UISETP.LT.U32.AND UP0, UPT, UR38, 0x8, UP0 ;  /* 0x000000082600788c */ /* 0x000fe20008701070 */
[----:B------:R-:W-:Y:S01]  /*3fc0*/  IMAD.WIDE R12, R19, 0xc0, R12 ;  /* 0x000000c0130c7825 */ /* 0x000fe200078e020c */
[----:B------:R-:W-:Y:S01]  /*3fd0*/  UISETP.GT.U32.AND UP1, UPT, UR38, 0x7, !UP1 ;  /* 0x000000072600788c */ /* 0x000fe2000cf24070 */
[----:B------:R-:W-:Y:S01]  /*3fe0*/  SHF.R.S32.HI R19, RZ, 0x1f, R18 ;  /* 0x0000001fff137819 */ /* 0x000fe20000011412 */
[----:B------:R-:W-:-:S02]  /*3ff0*/  USEL UR5, URZ, 0x1, !UP0 ;  /* 0x000000013f057887 */ /* 0x000fc4000c000000 */
[----:B------:R-:W-:Y:S02]  /*4000*/  USEL UR4, URZ, 0x1, !UP1 ;  /* 0x000000013f047887 */ /* 0x000fe4000c800000 */
[----:B------:R-:W-:Y:S02]  /*4010*/  ULOP3.LUT UR37, UR37, 0x7, URZ, 0xc0, !UPT ;  /* 0x0000000725257892 */ /* 0x000fe4000f8ec03f */
[----:B------:R-:W-:Y:S01]  /*4020*/  ULOP3.LUT UR36, UR4, UR36, UR5, 0x96, !UPT ;  /* 0x0000002404247292 */ /* 0x000fe2000f8e9605 */
[----:B------:R-:W-:Y:S01]  /*4030*/  IMAD.MOV.U32 R224, RZ, RZ, -0x1 ;  /* 0xffffffffffe07424 */ /* 0x000fe200078e00ff */
[----:B--2---:R-:W-:Y:S01]  /*4040*/  SHF.R.S32.HI R20, RZ, 0x1f, R21 ;  /* 0x0000001fff147819 */ /* 0x004fe20000011415 */
[----:B------:R-:W-:-:S04]  /*4050*/  IMAD.WIDE.U32 R4, R21, UR6, R18 ;  /* 0x0000000615047c25 */ /* 0x000fc8000f8e0012 */
[----:B------:R-:W-:-:S04]  /*4060*/  IMAD R3, R20, UR6, RZ ;  /* 0x0000000614037c24 */ /* 0x000fc8000f8e02ff */
[----:B------:R-:W-:-:S04]  /*4070*/  IMAD R3, R21, UR7, R3 ;  /* 0x0000000715037c24 */ /* 0x000fc8000f8e0203 */
[----:B------:R-:W-:Y:S01]  /*4080*/  IMAD.IADD R5, R5, 0x1, R3 ;  /* 0x0000000105057824 */ /* 0x000fe200078e0203 */
[----:B------:R-:W-:Y:S06]  /*4090*/  @P0 BRA `(.L_x_29) ;  /* 0x000000ac00f40947 */ /* 0x000fec0003800000 */
[----:B------:R-:W0:Y:S01]  /*40a0*/  LDC.64 R8, c[0x0][0x5c8] ;  /* 0x00017200ff087b82 */ /* 0x000e220000000a00 */
[----:B------:R-:W-:Y:S01]  /*40b0*/  ULDC.64 UR4, c[0x0][0x5c0] ;  /* 0x0001700000047ab9 */ /* 0x000fe20000000a00 */
[----:B------:R-:W-:Y:S01]  /*40c0*/  BSSY B0, `(.L_x_29) ;  /* 0x0000afa000007945 */ /* 0x000fe20003800000 */
[-C--:B0-----:R-:W-:Y:S01]  /*40d0*/  IMAD R3, R13, R8.reuse, RZ ;  /* 0x000000080d037224 */ /* 0x081fe200078e02ff */
[----:B------:R-:W-:Y:S01]  /*40e0*/  SHF.L.U64.HI R14, R8, 0x3, R9 ;  /* 0x00000003080e7819 */ /* 0x000fe20000010209 */
[----:B------:R-:W-:-:S04]  /*40f0*/  IMAD.WIDE.U32 R4, R12, R8, R4 ;  /* 0x000000080c047225 */ /* 0x000fc800078e0004 */
[----:B------:R-:W-:Y:S01]  /*4100*/  IMAD R3, R12, R9, R3 ;  /* 0x000000090c037224 */ /* 0x000fe200078e0203 */
[----:B------:R-:W-:-:S03]  /*4110*/  IADD3 R4, P0, R4, UR4, RZ ;  /* 0x0000000404047c10 */ /* 0x000fc6000ff1e0ff */
[----:B------:R-:W-:-:S05]  /*4120*/  IMAD.IADD R3, R5, 0x1, R3 ;  /* 0x0000000105037824 */ /* 0x000fca00078e0203 */
[----:B------:R-:W-:Y:S01]  /*4130*/  IADD3.X R5, R3, UR5, RZ, P0, !PT ;  /* 0x0000000503057c10 */ /* 0x000fe200087fe4ff */
[C---:B------:R-:W-:Y:S01]  /*4140*/  IMAD.SHL.U32 R3, R8.reuse, 0x8, RZ ;  /* 0x0000000808037824 */ /* 0x040fe200078e00ff */
[----:B------:R-:W-:-:S04]  /*4150*/  LEA R6, P0, R8, R4, 0x7 ;  /* 0x0000000408067211 */ /* 0x000fc800078038ff */
[----:B------:R-:W-:Y:S02]  /*4160*/  LEA.HI.X R7, R8, R5, R9, 0x7, P0 ;  /* 0x0000000508077211 */ /* 0x000fe400000f3c09 */
[----:B-----5:R-:W-:Y:S02]  /*4170*/  ISETP.NE.AND P0, PT, R17, RZ, PT ;  /* 0x000000ff1100720c */ /* 0x020fe40003f05270 */
[C---:B------:R-:W-:Y:S02]  /*4180*/  IADD3 R8, P2, R3.reuse, R6, RZ ;  /* 0x0000000603087210 */ /* 0x040fe40007f5e0ff */
[----:B------:R-:W-:-:S03]  /*4190*/  IADD3 R10, P1, R3, R4, RZ ;  /* 0x00000004030a7210 */ /* 0x000fc60007f3e0ff */
[C---:B------:R-:W-:Y:S01]  /*41a0*/  IMAD.X R9, R14.reuse, 0x1, R7, P2 ;  /* 0x000000010e097824 */ /* 0x040fe200010e0607 */
[----:B------:R-:W-:-:S05]  /*41b0*/  IADD3.X R11, R14, R5, RZ, P1, !PT ;  /* 0x000000050e0b7210 */ /* 0x000fca0000ffe4ff */
[----:B------:R-:W-:Y:S05]  /*41c0*/  @!P0 BRA `(.L_x_30) ;  /* 0x0000008000948947 */ /* 0x000fea0003800000 */
[----:B------:R-:W0:Y:S01]  /*41d0*/  LDC.64 R14, c[0x0][0x5b0] ;  /* 0x00016c00ff0e7b82 */ /* 0x000e220000000a00 */
[----:B------:R-:W-:Y:S01]  /*41e0*/  ULDC.64 UR4, c[0x0][0x5b8] ;  /* 0x00016e0000047ab9 */ /* 0x000fe20000000a00 */
[----:B------:R-:W-:Y:S01]  /*41f0*/  ISETP.GE.AND P3, PT, R220, 0x1, PT ;  /* 0x00000001dc00780c */ /* 0x000fe20003f66270 */
[----:B------:R-:W-:Y:S01]  /*4200*/  IMAD R216, R20, UR4, RZ ;  /* 0x0000000414d87c24 */ /* 0x000fe2000f8e02ff */
[----:B------:R-:W-:Y:S01]  /*4210*/  BSSY B1, `(.L_x_31) ;  /* 0x000000e000017945 */ /* 0x000fe20003800000 */
[C---:B------:R-:W-:Y:S01]  /*4220*/  IMAD.WIDE.U32 R218, R21.reuse, UR4, R18 ;  /* 0x0000000415da7c25 */ /* 0x040fe2000f8e0012 */
[----:B------:R-:W-:Y:S02]  /*4230*/  ISETP.LT.OR P1, PT, R0, 0x1, !P3 ;  /* 0x000000010000780c */ /* 0x000fe40005f21670 */
[----:B------:R-:W1:Y:S01]  /*4240*/  LDC.64 R22, c[0x0][0x5a8] ;  /* 0x00016a00ff167b82 */ /* 0x000e620000000a00 */
[----:B------:R-:W-:-:S04]  /*4250*/  IMAD R216, R21, UR5, R216 ;  /* 0x0000000515d87c24 */ /* 0x000fc8000f8e02d8 */
[----:B------:R-:W-:Y:S02]  /*4260*/  IMAD.IADD R217, R219, 0x1, R216 ;  /* 0x00000001dbd97824 */ /* 0x000fe400078e02d8 */
[----:B------:R-:W-:Y:S02]  /*4270*/  IMAD.MOV.U32 R216, RZ, RZ, R218 ;  /* 0x000000ffffd87224 */ /* 0x000fe400078e00da */
[-C--:B0-----:R-:W-:Y:S02]  /*4280*/  IMAD R221, R13, R14.reuse, RZ ;  /* 0x0000000e0ddd7224 */ /* 0x081fe400078e02ff */
[----:B------:R-:W-:-:S04]  /*4290*/  IMAD.WIDE.U32 R18, R12, R14, R216 ;  /* 0x0000000e0c127225 */ /* 0x000fc800078e00d8 */
[----:B------:R-:W-:Y:S01]  /*42a0*/  IMAD R221, R12, R15, R221 ;  /* 0x0000000f0cdd7224 */ /* 0x000fe200078e02dd */
[----:B-1----:R-:W-:-:S04]  /*42b0*/  IADD3 R20, P0, R18, R22, RZ ;  /* 0x0000001612147210 */ /* 0x002fc80007f1e0ff */
[----:B------:R-:W-:Y:S01]  /*42c0*/  IADD3.X R21, R23, R19, R221, P0, !PT ;  /* 0x0000001317157210 */ /* 0x000fe200007fe4dd */
[----:B------:R-:W-:Y:S08]  /*42d0*/  @P1 BRA `(.L_x_32) ;  /* 0x0000000000041947 */ /* 0x000ff00003800000 */
[----:B------:R0:W5:Y:S02]  /*42e0*/  LDG.E.U8 R2, desc[UR48][R20.64] ;  /* 0x0000003014027981 */ /* 0x000164000c1e1100 */
.L_x_32:
[----:B------:R-:W-:Y:S05]  /*42f0*/  BSYNC B1 ;  /* 0x0000000000017941 */ /* 0x000fea0003800000 */
.L_x_31:
[----:B------:R-:W2:Y:S01]  /*4300*/  LDL.LU R18, [R1+0x40] ;  /* 0x0000400001127983 */ /* 0x000ea20000300800 */
[----:B-----5:R-:W-:Y:S01]  /*4310*/  LOP3.LUT R3, R2, 0xffff, RZ, 0xc0, !PT ;  /* 0x0000ffff02037812 */ /* 0x020fe200078ec0ff */
[----:B------:R-:W-:Y:S01]  /*4320*/  BSSY B1, `(.L_x_33) ;  /* 0x000000a000017945 */ /* 0x000fe20003800000 */
[----:B------:R-:W-:Y:S02]  /*4330*/  ISETP.LT.OR P0, PT, R0, 0x2, !P3 ;  /* 0x000000020000780c */ /* 0x000fe40005f01670 */
[----:B------:R-:W-:-:S05]  /*4340*/  PRMT R3, R3, 0x8880, RZ ;  /* 0x0000888003037816 */ /* 0x000fca00000000ff */
[----:B------:R-:W-:-:S04]  /*4350*/  IMAD R3, R3, R17, RZ ;  /* 0x0000001103037224 */ /* 0x000fc800078e02ff */
[----:B--2---:R-:W-:-:S05]  /*4360*/  @!P1 IMAD R18, R18, R16, R3 ;  /* 0x0000001012129224 */ /* 0x004fca00078e0203 */
[----:B------:R1:W-:Y:S01]  /*4370*/  @!P1 STG.E.U8 desc[UR48][R4.64], R18 ;  /* 0x0000001204009986 */ /* 0x0003e2000c101130 */
[----:B------:R-:W-:Y:S05]  /*4380*/  @P0 BRA `(.L_x_34) ;  /* 0x00000000000c0947 */ /* 0x000fea0003800000 */
[----:B------:R-:W2:Y:S02]  /*4390*/  LDG.E.U8 R2, desc[UR48][R20.64+0x1] ;  /* 0x0000013014027981 */ /* 0x000ea4000c1e1100 */
[----:B--2---:R-:W-:-:S05]  /*43a0*/  PRMT R3, R2, 0x8880, RZ ;  /* 0x0000888002037816 */ /* 0x004fca00000000ff */
[----:B------:R-:W-:-:S07]  /*43b0*/  IMAD R3, R3, R17, RZ ;  /* 0x0000001103037224 */ /* 0x000fce00078e02ff */
.L_x_34:
[----:B------:R-:W-:Y:S05]  /*43c0*/  BSYNC B1 ;  /* 0x0000000000017941 */ /* 0x000fea0003800000 */
.L_x_33:
[----:B-1----:R-:W2:Y:S01]  /*43d0*/  LDL.LU R18, [R1+0x44] ;  /* 0x0000440001127983 */ /* 0x002ea20000300800 */
[C---:B------:R-:W-:Y:S01]  /*43e0*/  SHF.L.U64.HI R223, R14.reuse, 0x3, R15 ;  /* 0x000000030edf7819 */ /* 0x040fe2000001020f */
[----:B------:R-:W-:Y:S01]  /*43f0*/  IMAD.SHL.U32 R222, R14, 0x8, RZ ;  /* 0x000000080ede7824 */ /* 0x000fe200078e00ff */
[----:B------:R-:W-:Y:S01]  /*4400*/  BSSY B1, `(.L_x_35) ;  /* 0x000000d000017945 */ /* 0x000fe20003800000 */
[----:B--2---:R-:W-:-:S05]  /*4410*/  @!P0 IMAD R18, R18, R16, R3 ;  /* 0x0000001012128224 */ /* 0x004fca00078e0203 */
[----:B------:R1:W-:Y:S01]  /*4420*/  @!P0 STG.E.U8 desc[UR48][R4.64+0x1], R18 ;  /* 0x0000011204008986 */ /* 0x0003e2000c101130 */
[----:B------:R-:W-:-:S04]  /*4430*/  ISETP.GE.AND P0, PT, R220, 0x9, PT ;  /* 0x00000009dc00780c */ /* 0x000fc80003f06270 */
[----:B------:R-:W-:Y:S01]  /*4440*/  ISETP.LT.OR P4, PT, R0, 0x1, !P0 ;  /* 0x000000010000780c */ /* 0x000fe20004781670 */
[----:B-1----:R-:W-:-:S04]  /*4450*/  IMAD.WIDE.U32 R18, R12, R14, R222 ;  /* 0x0000000e0c127225 */ /* 0x002fc800078e00de */
[----:B------:R-:W-:Y:S01]  /*4460*/  IMAD.IADD R221, R221, 0x1, R19 ;  /* 0x00000001dddd7824 */ /* 0x000fe200078e0213 */
[----:B------:R-:W-:-:S04]  /*4470*/  IADD3 R18, P1, P2, R218, R22, R18 ;  /* 0x00000016da127210 */ /* 0x000fc80007a3e012 */
[----:B------:R-:W-:-:S03]  /*4480*/  IADD3.X R19, R217, R23, R221, P1, P2 ;  /* 0x00000017d9137210 */ /* 0x000fc60000fe44dd */
[----:B------:R-:W-:Y:S06]  /*4490*/  @P4 BRA `(.L_x_36) ;  /* 0x00000000000c4947 */ /* 0x000fec0003800000 */
[----:B------:R-:W2:Y:S02]  /*44a0*/  LDG.E.U8 R2, desc[UR48][R18.64] ;  /* 0x0000003012027981 */ /* 0x000ea4000c1e1100 */
[----:B--2---:R-:W-:-:S05]  /*44b0*/  PRMT R3, R2, 0x8880, RZ ;  /* 0x0000888002037816 */ /* 0x004fca00000000ff */
[----:B------:R-:W-:-:S07]  /*44c0*/  IMAD R3, R3, R17, RZ ;  /* 0x0000001103037224 */ /* 0x000fce00078e02ff */
.L_x_36:
[----:B------:R-:W-:Y:S05]  /*44d0*/  BSYNC B1 ;  /* 0x0000000000017941 */ /* 0x000fea0003800000 */
.L_x_35:
[----:B------:R-:W2:Y:S01]  /*44e0*/  LDL.LU R221, [R1+0x48] ;  /* 0x0000480001dd7983 */ /* 0x000ea20000300800 */
[----:B------:R-:W-:Y:S01]  /*44f0*/  ISETP.LT.OR P1, PT, R0, 0x2, !P0 ;  /* 0x000000020000780c */ /* 0x000fe20004721670 */
[----:B------:R-:W-:Y:S01]  /*4500*/  BSSY B1, `(.L_x_37) ;  /* 0x0000007000017945 */ /* 0x000fe20003800000 */
[----:B--2---:R-:W-:-:S05]  /*4510*/  @!P4 IMAD R221, R221, R16, R3 ;  /* 0x00000010ddddc224 */ /* 0x004fca00078e0203 */
[----:B------:R1:W-:Y:S06]  /*4520*/  @!P4 STG.E.U8 desc[UR48][R10.64], R221 ;  /* 0x000000dd0a00c986 */ /* 0x0003ec000c101130 */
[----:B------:R-:W-:Y:S05]  /*4530*/  @P1 BRA `(.L_x_38) ;  /* 0x00000000000c1947 */ /* 0x000fea0003800000 */
[----:B------:R-:W2:Y:S02]  /*4540*/  LDG.E.U8 R2, desc[UR48][R18.64+0x1] ;  /* 0x0000013012027981 */ /* 0x000ea4000c1e1100 */
[----:B--2---:R-:W-:-:S05]  /*4550*/  PRMT R3, R2, 0x8880, RZ ;  /* 0x0000888002037816 */ /* 0x004fca00000000ff */
[----:B------:R-:W-:-:S07]  /*4560*/  IMAD R3, R3, R17, RZ ;  /* 0x0000001103037224 */ /* 0x000fce00078e02ff */
.L_x_38:
[----:B------:R-:W-:Y:S05]  /*4570*/  BSYNC B1 ;  /* 0x0000000000017941 */ /* 0x000fea0003800000 */
.L_x_37:
[----:B-1----:R-:W2:Y:S01]  /*4580*/  LDL.LU R221, [R1+0x4c] ;  /* 0x00004c0001dd7983 */ /* 0x002ea20000300800 */
[----:B------:R-:W-:Y:S01]  /*4590*/  BSSY B1, `(.L_x_39) ;  /* 0x000000b000017945 */ /* 0x000fe20003800000 */
[C---:B------:R-:W-:Y:S02]  /*45a0*/  ISETP.LT.OR P2, PT, R0.reuse, 0xa, !P3 ;  /* 0x0000000a0000780c */ /* 0x040fe40005f41670 */
[C---:B------:R-:W-:Y:S02]  /*45b0*/  ISETP.LT.OR P4, PT, R0.reuse, 0x9, !P0 ;  /* 0x000000090000780c */ /* 0x040fe40004781670 */
[----:B------:R-:W-:Y:S01]  /*45c0*/  ISETP.LT.OR P5, PT, R0, 0xa, !P0 ;  /* 0x0000000a0000780c */ /* 0x000fe200047a1670 */
[----:B--2---:R-:W-:-:S05]  /*45d0*/  @!P1 IMAD R221, R221, R16, R3 ;  /* 0x00000010dddd9224 */ /* 0x004fca00078e0203 */
[----:B------:R1:W-:Y:S01]  /*45e0*/  @!P1 STG.E.U8 desc[UR48][R10.64+0x1], R221 ;  /* 0x000001dd0a009986 */ /* 0x0003e2000c101130 */
[----:B------:R-:W-:-:S13]  /*45f0*/  ISETP.LT.OR P1, PT, R0, 0x9, !P3 ;  /* 0x000000090000780c */ /* 0x000fda0005f21670 */
[----:B-1----:R-:W-:Y:S05]  /*4600*/  @P1 BRA `(.L_x_40) ;  /* 0x00000000000c1947 */ /* 0x002fea0003800000 */
[----:B------:R-:W2:Y:S02]  /*4610*/  LDG.E.U8 R2, desc[UR48][R20.64+0x8] ;  /* 0x0000083014027981 */ /* 0x000ea4000c1e1100 */
[----:B--2---:R-:W-:-:S05]  /*4620*/  PRMT R3, R2, 0x8880, RZ ;  /* 0x0000888002037816 */ /* 0x004fca00000000ff */
[----:B------:R-:W-:-:S07]  /*4630*/  IMAD R3, R3, R17, RZ ;  /* 0x0000001103037224 */ /* 0x000fce00078e02ff */
.L_x_40:
[----:B------:R-:W-:Y:S05]  /*4640*/  BSYNC B1 ;  /* 0x0000000000017941 */ /* 0x000fea0003800000 */
.L_x_39:
[----:B------:R-:W2:Y:S01]  /*4650*/  LDL.LU R221, [R1+0x50] ;  /* 0x0000500001dd7983 */ /* 0x000ea20000300800 */
[----:B------:R-:W-:Y:S01]  /*4660*/  BSSY B1, `(.L_x_41) ;  /* 0x0000007000017945 */ /* 0x000fe20003800000 */
[----:B--2---:R-:W-:-:S05]  /*4670*/  @!P1 IMAD R221, R221, R16, R3 ;  /* 0x00000010dddd9224 */ /* 0x004fca00078e0203 */
[----:B------:R1:W-:Y:S01]  /*4680*/  @!P1 STG.E.U8 desc[UR48][R4.64+0x8], R221 ;  /* 0x000008dd04009986 */ /* 0x0003e2000c101130 */
[----:B------:R-:W-:Y:S05]  /*4690*/  @P2 BRA `(.L_x_42) ;  /* 0x00000000000c2947 */ /* 0x000fea0003800000 */
[----:B------:R-:W2:Y:S02]  /*46a0*/  LDG.E.U8 R2, desc[UR48][R20.64+0x9] ;  /* 0x0000093014027981 */ /* 0x000ea4000c1e1100 */
[----:B--2---:R-:W-:-:S05]  /*46b0*/  PRMT R3, R2, 0x8880, RZ ;  /* 0x0000888002037816 */ /* 0x004fca00000000ff */
[----:B------:R-:W-:-:S07]  /*46c0*/  IMAD R3, R3, R17, RZ ;  /* 0x0000001103037224 */ /* 0x000fce00078e02ff */
.L_x_42:
[----:B------:R-:W-:Y:S05]  /*46d0*/  BSYNC B1 ;  /* 0x0000000000017941 */ /* 0x000fea0003800000 */
.L_x_41:
[----:B-1----:R-:W2:Y:S01]  /*46e0*/  LDL.LU R221, [R1+0x54] ;  /* 0x0000540001dd7983 */ /* 0x002ea20000300800 */
[----:B------:R-:W-:Y:S01]  /*46f0*/  BSSY B1, `(.L_x_43) ;  /* 0x0000007000017945 */ /* 0x000fe20003800000 */
[----:B--2---:R-:W-:-:S05]  /*4700*/  @!P2 IMAD R221, R221, R16, R3 ;  /* 0x00000010dddda224 */ /* 0x004fca00078e0203 */
[----:B------:R1:W-:Y:S01]  /*4710*/  @!P2 STG.E.U8 desc[UR48][R4.64+0x9], R221 ;  /* 0x000009dd0400a986 */ /* 0x0003e2000c101130 */
[----:B------:R-:W-:Y:S05]  /*4720*/  @P4 BRA `(.L_x_44) ;  /* 0x00000000000c4947 */ /* 0x000fea0003800000 */
[----:B------:R-:W2:Y:S02]  /*4730*/  LDG.E.U8 R2, desc[UR48][R18.64+0x8] ;  /* 0x0000083012027981 */ /* 0x000ea4000c1e1100 */
[----:B--2---:R-:W-:-:S05]  /*4740*/  PRMT R3, R2, 0x8880, RZ ;  /* 0x0000888002037816 */ /* 0x004fca00000000ff */
[----:B------:R-:W-:-:S07]  /*4750*/  IMAD R3, R3, R17, RZ ;  /* 0x0000001103037224 */ /* 0x000fce00078e02ff */
.L_x_44:
[----:B------:R-:W-:Y:S05]  /*4760*/  BSYNC B1 ;  /* 0x0000000000017941 */ /* 0x000fea0003800000 */
.L_x_43:
        /* <DEDUP_REMOVED lines=8> */
.L_x_46:
[----:B------:R-:W-:Y:S05]  /*47f0*/  BSYNC B1 ;  /* 0x0000000000017941 */ /* 0x000fea0003800000 */
.L_x_45:
[----:B-1----:R-:W2:Y:S01]  /*4800*/  LDL.LU R221, [R1+0x5c] ;  /* 0x00005c0001dd7983 */ /* 0x002ea20000300800 */
[C---:B------:R-:W-:Y:S01]  /*4810*/  ISETP.LT.OR P1, PT, R0.reuse, 0x11, !P3 ;  /* 0x000000110000780c */ /* 0x040fe20005f21670 */
[----:B------:R-:W-:Y:S01]  /*4820*/  BSSY B1, `(.L_x_47) ;  /* 0x000000a000017945 */ /* 0x000fe20003800000 */
[C---:B------:R-:W-:Y:S02]  /*4830*/  ISETP.LT.OR P2, PT, R0.reuse, 0x12, !P3 ;  /* 0x000000120000780c */ /* 0x040fe40005f41670 */
[----:B------:R-:W-:Y:S01]  /*4840*/  ISETP.LT.OR P4, PT, R0, 0x11, !P0 ;  /* 0x000000110000780c */ /* 0x000fe20004781670 */
[----:B--2---:R-:W-:-:S05]  /*4850*/  @!P5 IMAD R221, R221, R16, R3 ;  /* 0x00000010ddddd224 */ /* 0x004fca00078e0203 */
[----:B------:R1:W-:Y:S01]  /*4860*/  @!P5 STG.E.U8 desc[UR48][R10.64+0x9], R221 ;  /* 0x000009dd0a00d986 */ /* 0x0003e2000c101130 */
[----:B------:R-:W-:Y:S02]  /*4870*/  ISETP.LT.OR P5, PT, R0, 0x12, !P0 ;  /* 0x000000120000780c */ /* 0x000fe400047a1670 */
[----:B------:R-:W-:Y:S11]  /*4880*/  @P1 BRA `(.L_x_48) ;  /* 0x00000000000c1947 */ /* 0x000ff60003800000 */
[----:B------:R-:W2:Y:S02]  /*4890*/  LDG.E.U8 R2, desc[UR48][R20.64+0x10] ;  /* 0x0000103014027981 */ /* 0x000ea4000c1e1100 */
[----:B--2---:R-:W-:-:S05]  /*48a0*/  PRMT R3, R2, 0x8880, RZ ;  /* 0x0000888002037816 */ /* 0x004fca00000000ff */
[----:B------:R-:W-:-:S07]  /*48b0*/  IMAD R3, R3, R17, RZ ;  /* 0x0000001103037224 */ /* 0x000fce00078e02ff */
.L_x_48:
[----:B------:R-:W-:Y:S05]  /*48c0*/  BSYNC B1 ;  /* 0x0000000000017941 */ /* 0x000fea0003800000 */
.L_x_47:
        /* <DEDUP_REMOVED lines=8> */
.L_x_50:
[----:B------:R-:W-:Y:S05]  /*4950*/  BSYNC B1 ;  /* 0x0000000000017941 */ /* 0x000fea0003800000 */
.L_x_49:
        /* <DEDUP_REMOVED lines=8> */
.L_x_52:
[----:B------:R-:W-:Y:S05]  /*49e0*/  BSYNC B1 ;  /* 0x0000000000017941 */ /* 0x000fea0003800000 */
.L_x_51:
        /* <DEDUP_REMOVED lines=8> */
.L_x_54:
[----:B------:R-:W-:Y:S05]  /*4a70*/  BSYNC B1 ;  /* 0x0000000000017941 */ /* 0x000fea0003800000 */
.L_x_53:
[----:B-1----:R-:W2:Y:S01]  /*4a80*/  LDL.LU R221, [R1+0x6c] ;  /* 0x00006c0001dd7983 */ /* 0x002ea20000300800 */
[----:B------:R-:W-:Y:S01]  /*4a90*/  ISETP.LT.OR P2, PT, R0, 0x19, !P3 ;  /* 0x000000190000780c */ /* 0x000fe20005f41670 */
[----:B------:R-:W-:Y:S01]  /*4aa0*/  BSSY B1, `(.L_x_55) ;  /* 0x0000010000017945 */ /* 0x000fe20003800000 */
[----:B------:R-:W-:Y:S02]  /*4ab0*/  IADD3 R12, P1, R12, 0x80, RZ ;  /* 0x000000800c0c7810 */ /* 0x000fe40007f3e0ff */
[----:B------:R-:W-:Y:S02]  /*4ac0*/  ISETP.LT.OR P4, PT, R0, 0x1a, !P3 ;  /* 0x0000001a0000780c */ /* 0x000fe40005f81670 */
[----:B------:R-:W-:Y:S01]  /*4ad0*/  IADD3.X R13, RZ, R13, RZ, P1, !PT ;  /* 0x0000000dff0d7210 */ /* 0x000fe20000ffe4ff */
[----:B------:R-:W-:Y:S01]  /*4ae0*/  IMAD.WIDE.U32 R222, R12, R14, R222 ;  /* 0x0000000e0cde7225 */ /* 0x000fe200078e00de */
[----:B------:R-:W-:-:S03]  /*4af0*/  ISETP.LT.OR P1, PT, R0, 0x1a, !P0 ;  /* 0x0000001a0000780c */ /* 0x000fc60004721670 */
[----:B------:R-:W-:-:S04]  /*4b00*/  IMAD R13, R13, R14, RZ ;  /* 0x0000000e0d0d7224 */ /* 0x000fc800078e02ff */
[C---:B------:R-:W-:Y:S02]  /*4b10*/  IMAD R13, R12.reuse, R15, R13 ;  /* 0x0000000f0c0d7224 */ /* 0x040fe400078e020d */
[----:B------:R-:W-:-:S04]  /*4b20*/  IMAD.WIDE.U32 R14, R12, R14, R216 ;  /* 0x0000000e0c0e7225 */ /* 0x000fc800078e00d8 */
[----:B--2---:R-:W-:-:S05]  /*4b30*/  @!P5 IMAD R221, R221, R16, R3 ;  /* 0x00000010ddddd224 */ /* 0x004fca00078e0203 */
[----:B------:R1:W-:Y:S01]  /*4b40*/  @!P5 STG.E.U8 desc[UR48][R10.64+0x11], R221 ;  /* 0x000011dd0a00d986 */ /* 0x0003e2000c101130 */
[----:B------:R-:W-:Y:S01]  /*4b50*/  ISETP.LT.OR P5, PT, R0, 0x19, !P0 ;  /* 0x000000190000780c */ /* 0x000fe200047a1670 */
[----:B------:R-:W-:-:S12]  /*4b60*/  @P2 BRA `(.L_x_56) ;  /* 0x00000000000c2947 */ /* 0x000fd80003800000 */
[----:B------:R-:W2:Y:S02]  /*4b70*/  LDG.E.U8 R2, desc[UR48][R20.64+0x18] ;  /* 0x0000183014027981 */ /* 0x000ea4000c1e1100 */
[----:B--2---:R-:W-:-:S05]  /*4b80*/  PRMT R3, R2, 0x8880, RZ ;  /* 0x0000888002037816 */ /* 0x004fca00000000ff */
[----:B------:R-:W-:-:S07]  /*4b90*/  IMAD R3, R3, R17, RZ ;  /* 0x0000001103037224 */ /* 0x000fce00078e02ff */
.L_x_56:
[----:B------:R-:W-:Y:S05]  /*4ba0*/  BSYNC B1 ;  /* 0x0000000000017941 */ /* 0x000fea0003800000 */
.L_x_55:
[----:B------:R-:W2:Y:S01]  /*4bb0*/  LDL.LU R12, [R1+0x70] ;  /* 0x00007000010c7983 */ /* 0x000ea20000300800 */
[----:B------:R-:W-:Y:S01]  /*4bc0*/  BSSY B1, `(.L_x_57) ;  /* 0x0000007000017945 */ /* 0x000fe20003800000 */
[----:B--2---:R-:W-:-:S05]  /*4bd0*/  @!P2 IMAD R12, R12, R16, R3 ;  /* 0x000000100c0ca224 */ /* 0x004fca00078e0203 */
[----:B------:R2:W-:Y:S01]  /*4be0*/  @!P2 STG.E.U8 desc[UR48][R4.64+0x18], R12 ;  /* 0x0000180c0400a986 */ /* 0x0005e2000c101130 */
[----:B------:R-:W-:Y:S05]  /*4bf0*/  @P4 BRA `(.L_x_58) ;  /* 0x00000000000c4947 */ /* 0x000fea0003800000 */
[----:B------:R-:W3:Y:S02]  /*4c00*/  LDG.E.U8 R2, desc[UR48][R20.64+0x19] ;  /* 0x0000193014027981 */ /* 0x000ee4000c1e1100 */
[----:B---3--:R-:W-:-:S05]  /*4c10*/  PRMT R3, R2, 0x8880, RZ ;  /* 0x0000888002037816 */ /* 0x008fca00000000ff */
[----:B------:R-:W-:-:S07]  /*4c20*/  IMAD R3, R3, R17, RZ ;  /* 0x0000001103037224 */ /* 0x000fce00078e02ff */
.L_x_58:
[----:B------:R-:W-:Y:S05]  /*4c30*/  BSYNC B1 ;  /* 0x0000000000017941 */ /* 0x000fea0003800000 */
.L_x_57:
[----:B--2---:R-:W2:Y:S01]  /*4c40*/  LDL.LU R12, [R1+0x74] ;  /* 0x00007400010c7983 */ /* 0x004ea20000300800 */
[----:B------:R-:W-:Y:S01]  /*4c50*/  BSSY B1, `(.L_x_59) ;  /* 0x0000007000017945 */ /* 0x000fe20003800000 */
[----:B--2---:R-:W-:-:S05]  /*4c60*/  @!P4 IMAD R12, R12, R16, R3 ;  /* 0x000000100c0cc224 */ /* 0x004fca00078e0203 */
[----:B------:R2:W-:Y:S01]  /*4c70*/  @!P4 STG.E.U8 desc[UR48][R4.64+0x19], R12 ;  /* 0x0000190c0400c986 */ /* 0x0005e2000c101130 */
[----:B------:R-:W-:Y:S05]  /*4c80*/  @P5 BRA `(.L_x_60) ;  /* 0x00000000000c5947 */ /* 0x000fea0003800000 */
[----:B------:R-:W3:Y:S02]  /*4c90*/  LDG.E.U8 R2, desc[UR48][R18.64+0x18] ;  /* 0x0000183012027981 */ /* 0x000ee4000c1e1100 */
[----:B---3--:R-:W-:-:S05]  /*4ca0*/  PRMT R3, R2, 0x8880, RZ ;  /* 0x0000888002037816 */ /* 0x008fca00000000ff */
[----:B------:R-:W-:-:S07]  /*4cb0*/  IMAD R3, R3, R17, RZ ;  /* 0x0000001103037224 */ /* 0x000fce00078e02ff */
.L_x_60:
[----:B------:R-:W-:Y:S05]  /*4cc0*/  BSYNC B1 ;  /* 0x0000000000017941 */ /* 0x000fea0003800000 */
.L_x_59:
        /* <DEDUP_REMOVED lines=8> */
.L_x_62:
[----:B------:R-:W-:Y:S05]  /*4d50*/  BSYNC B1 ;  /* 0x0000000000017941 */ /* 0x000fea0003800000 */
.L_x_61:
[----:B--2---:R-:W2:Y:S01]  /*4d60*/  LDL.LU R12, [R1+0x7c] ;  /* 0x00007c00010c7983 */ /* 0x004ea20000300800 */
[----:B------:R-:W-:Y:S01]  /*4d70*/  IADD3 R14, P4, R14, R22, RZ ;  /* 0x000000160e0e7210 */ /* 0x000fe20007f9e0ff */
[----:B------:R-:W-:Y:S03]  /*4d80*/  BSSY B1, `(.L_x_63) ;  /* 0x000000c000017945 */ /* 0x000fe60003800000 */
[----:B------:R-:W-:Y:S01]  /*4d90*/  IADD3.X R15, R23, R15, R13, P4, !PT ;  /* 0x0000000f170f7210 */ /* 0x000fe200027fe40d */
[----:B--2---:R-:W-:Y:S01]  /*4da0*/  @!P1 IMAD R219, R12, R16, R3 ;  /* 0x000000100cdb9224 */ /* 0x004fe200078e0203 */
[----:B------:R-:W-:Y:S01]  /*4db0*/  IADD3 R12, P2, P5, R218, R22, R222 ;  /* 0x00000016da0c7210 */ /* 0x000fe20007d5e0de */
[----:B------:R-:W-:-:S03]  /*4dc0*/  IMAD.IADD R222, R13, 0x1, R223 ;  /* 0x000000010dde7824 */ /* 0x000fc600078e02df */
[----:B------:R2:W-:Y:S01]  /*4dd0*/  @!P1 STG.E.U8 desc[UR48][R10.64+0x19], R219 ;  /* 0x000019db0a009986 */ /* 0x0005e2000c101130 */
[----:B------:R-:W-:-:S04]  /*4de0*/  ISETP.GE.AND P1, PT, R220, 0x81, PT ;  /* 0x00000081dc00780c */ /* 0x000fc80003f26270 */
[----:B------:R-:W-:-:S13]  /*4df0*/  ISETP.LT.OR P4, PT, R0, 0x1, !P1 ;  /* 0x000000010000780c */ /* 0x000fda0004f81670 */
[----:B--2---:R-:W-:Y:S05]  /*4e00*/  @P4 BRA `(.L_x_64) ;  /* 0x00000000000c4947 */ /* 0x004fea0003800000 */
[----:B------:R-:W2:Y:S02]  /*4e10*/  LDG.E.U8 R2, desc[UR48][R14.64] ;  /* 0x000000300e027981 */ /* 0x000ea4000c1e1100 */
[----:B--2---:R-:W-:-:S05]  /*4e20*/  PRMT R3, R2, 0x8880, RZ ;  /* 0x0000888002037816 */ /* 0x004fca00000000ff */
[----:B------:R-:W-:-:S07]  /*4e30*/  IMAD R3, R3, R17, RZ ;  /* 0x0000001103037224 */ /* 0x000fce00078e02ff */
.L_x_64:
[----:B------:R-:W-:Y:S05]  /*4e40*/  BSYNC B1 ;  /* 0x0000000000017941 */ /* 0x000fea0003800000 */
.L_x_63:
[----:B------:R-:W2:Y:S01]  /*4e50*/  LDL.LU R22, [R1] ;  /* 0x0000000001167983 */ /* 0x000ea20000300800 */
[----:B------:R-:W-:Y:S01]  /*4e60*/  IADD3.X R13, R217, R23, R222, P2, P5 ;  /* 0x00000017d90d7210 */ /* 0x000fe200017ea4de */
[----:B------:R-:W-:Y:S01]  /*4e70*/  BSSY B1, `(.L_x_65) ;  /* 0x000000a000017945 */ /* 0x000fe20003800000 */
[----:B------:R-:W-:-:S04]  /*4e80*/  ISETP.GE.AND P2, PT, R220, 0x89, PT ;  /* 0x00000089dc00780c */ /* 0x000fc80003f46270 */
[----:B------:R-:W-:Y:S01]  /*4e90*/  ISETP.LT.OR P5, PT, R0, 0x1, !P2 ;  /* 0x000000010000780c */ /* 0x000fe200057a1670 */
[----:B--2---:R-:W-:-:S05]  /*4ea0*/  @!P4 IMAD R22, R22, R16, R3 ;  /* 0x000000101616c224 */ /* 0x004fca00078e0203 */
[----:B------:R2:W-:Y:S01]  /*4eb0*/  @!P4 STG.E.U8 desc[UR48][R6.64], R22 ;  /* 0x000000160600c986 */ /* 0x0005e2000c101130 */
[----:B------:R-:W-:-:S13]  /*4ec0*/  ISETP.LT.OR P4, PT, R0, 0x2, !P1 ;  /* 0x000000020000780c */ /* 0x000fda0004f81670 */
[----:B--2---:R-:W-:Y:S05]  /*4ed0*/  @P4 BRA `(.L_x_66) ;  /* 0x00000000000c4947 */ /* 0x004fea0003800000 */
[----:B------:R-:W2:Y:S02]  /*4ee0*/  LDG.E.U8 R2, desc[UR48][R14.64+0x1] ;  /* 0x000001300e027981 */ /* 0x000ea4000c1e1100 */
[----:B--2---:R-:W-:-:S05]  /*4ef0*/  PRMT R3, R2, 0x8880, RZ ;  /* 0x0000888002037816 */ /* 0x004fca00000000ff */
[----:B------:R-:W-:-:S07]  /*4f00*/  IMAD R3, R3, R17, RZ ;  /* 0x0000001103037224 */ /* 0x000fce00078e02ff */
.L_x_66:
[----:B------:R-:W-:Y:S05]  /*4f10*/  BSYNC B1 ;  /* 0x0000000000017941 */ /* 0x000fea0003800000 */
.L_x_65:
        /* <DEDUP_REMOVED lines=8> */
.L_x_68:
[----:B------:R-:W-:Y:S05]  /*4fa0*/  BSYNC B1 ;  /* 0x0000000000017941 */ /* 0x000fea0003800000 */
.L_x_67:
[----:B--2---:R-:W2:Y:S01]  /*4fb0*/  LDL.LU R22, [R1+0x8] ;  /* 0x0000080001167983 */ /* 0x004ea20000300800 */
[----:B------:R-:W-:Y:S01]  /*4fc0*/  ISETP.LT.OR P4, PT, R0, 0x2, !P2 ;  /* 0x000000020000780c */ /* 0x000fe20005781670 */
[----:B------:R-:W-:Y:S01]  /*4fd0*/  BSSY B1, `(.L_x_69) ;  /* 0x0000008000017945 */ /* 0x000fe20003800000 */
[----:B--2---:R-:W-:-:S05]  /*4fe0*/  @!P5 IMAD R22, R22, R16, R3 ;  /* 0x000000101616d224 */ /* 0x004fca00078e0203 */
[----:B------:R2:W-:Y:S01]  /*4ff0*/  @!P5 STG.E.U8 desc[UR48][R8.64], R22 ;  /* 0x000000160800d986 */ /* 0x0005e2000c101130 */
[----:B------:R-:W-:-:S05]  /*5000*/  ISETP.LT.OR P5, PT, R0, 0x9, !P1 ;  /* 0x000000090000780c */ /* 0x000fca0004fa1670 */
[----:B------:R-:W-:Y:S08]  /*5010*/  @P4 BRA `(.L_x_70) ;  /* 0x00000000000c4947 */ /* 0x000ff00003800000 */
[----:B------:R-:W3:Y:S02]  /*5020*/  LDG.E.U8 R2, desc[UR48][R12.64+0x1] ;  /* 0x000001300c027981 */ /* 0x000ee4000c1e1100 */
[----:B---3--:R-:W-:-:S05]  /*5030*/  PRMT R3, R2, 0x8880, RZ ;  /* 0x0000888002037816 */ /* 0x008fca00000000ff */
[----:B------:R-:W-:-:S07]  /*5040*/  IMAD R3, R3, R17, RZ ;  /* 0x0000001103037224 */ /* 0x000fce00078e02ff */
.L_x_70:
[----:B------:R-:W-:Y:S05]  /*5050*/  BSYNC B1 ;  /* 0x0000000000017941 */ /* 0x000fea0003800000 */
.L_x_69:
        /* <DEDUP_REMOVED lines=8> */
.L_x_72:
[----:B------:R-:W-:Y:S05]  /*50e0*/  BSYNC B1 ;  /* 0x0000000000017941 */ /* 0x000fea0003800000 */
.L_x_71:
        /* <DEDUP_REMOVED lines=10> */
.L_x_74:
[----:B------:R-:W-:Y:S05]  /*5190*/  BSYNC B1 ;  /* 0x0000000000017941 */ /* 0x000fea0003800000 */
.L_x_73:
[----:B--2---:R-:W2:Y:S01]  /*51a0*/  LDL.LU R22, [R1+0x14] ;  /* 0x0000140001167983 */ /* 0x004ea20000300800 */
[----:B------:R-:W-:Y:S01]  /*51b0*/  BSSY B1, `(.L_x_75) ;  /* 0x0000007000017945 */ /* 0x000fe20003800000 */
[----:B--2---:R-:W-:-:S05]  /*51c0*/  @!P4 IMAD R22, R22, R16, R3 ;  /* 0x000000101616c224 */ /* 0x004fca00078e0203 */
[----:B------:R2:W-:Y:S01]  /*51d0*/  @!P4 STG.E.U8 desc[UR48][R6.64+0x9], R22 ;  /* 0x000009160600c986 */ /* 0x0005e2000c101130 */
[----:B------:R-:W-:Y:S05]  /*51e0*/  @P5 BRA `(.L_x_76) ;  /* 0x00000000000c5947 */ /* 0x000fea0003800000 */
[----:B------:R-:W2:Y:S02]  /*51f0*/  LDG.E.U8 R2, desc[UR48][R12.64+0x8] ;  /* 0x000008300c027981 */ /* 0x000ea4000c1e1100 */
[----:B--2---:R-:W-:-:S05]  /*5200*/  PRMT R22, R2, 0x8880, RZ ;  /* 0x0000888002167816 */ /* 0x004fca00000000ff */
[----:B------:R-:W-:-:S07]  /*5210*/  IMAD R3, R22, R17, RZ ;  /* 0x0000001116037224 */ /* 0x000fce00078e02ff */
.L_x_76:
[----:B------:R-:W-:Y:S05]  /*5220*/  BSYNC B1 ;  /* 0x0000000000017941 */ /* 0x000fea0003800000 */
.L_x_75:
        /* <DEDUP_REMOVED lines=10> */
.L_x_78:
[----:B------:R-:W-:Y:S05]  /*52d0*/  BSYNC B1 ;  /* 0x0000000000017941 */ /* 0x000fea0003800000 */
.L_x_77:
        /* <DEDUP_REMOVED lines=8> */
.L_x_80:
[----:B------:R-:W-:Y:S05]  /*5360*/  BSYNC B1 ;  /* 0x0000000000017941 */ /* 0x000fea0003800000 */
.L_x_79:
[----:B------:R-:W2:Y:S01]  /*5370*/  LDL.LU R22, [R1+0x20] ;  /* 0x0000200001167983 */ /* 0x000ea20000300800 */
        /* <DEDUP_REMOVED lines=9> */
.L_x_82:
[----:B------:R-:W-:Y:S05]  /*5410*/  BSYNC B1 ;  /* 0x0000000000017941 */ /* 0x000fea0003800000 */
.L_x_81:
        /* <DEDUP_REMOVED lines=8> */
.L_x_84:
[----:B------:R-:W-:Y:S05]  /*54a0*/  BSYNC B1 ;  /* 0x0000000000017941 */ /* 0x000fea0003800000 */
.L_x_83:
        /* <DEDUP_REMOVED lines=10> */
.L_x_86:
[----:B------:R-:W-:Y:S05]  /*5550*/  BSYNC B1 ;  /* 0x0000000000017941 */ /* 0x000fea0003800000 */
.L_x_85:
        /* <DEDUP_REMOVED lines=8> */
.L_x_88:
[----:B------:R-:W-:Y:S05]  /*55e0*/  BSYNC B1 ;  /* 0x0000000000017941 */ /* 0x000fea0003800000 */
.L_x_87:
        /* <DEDUP_REMOVED lines=10> */
.L_x_90:
[----:B------:R-:W-:Y:S05]  /*5690*/  BSYNC B1 ;  /* 0x0000000000017941 */ /* 0x000fea0003800000 */
.L_x_89:
        /* <DEDUP_REMOVED lines=8> */
.L_x_92:
[----:B------:R-:W-:Y:S05]  /*5720*/  BSYNC B1 ;  /* 0x0000000000017941 */ /* 0x000fea0003800000 */
.L_x_91:
        /* <DEDUP_REMOVED lines=10> */
.L_x_94:
[----:B------:R-:W-:Y:S05]  /*57d0*/  BSYNC B1 ;  /* 0x0000000000017941 */ /* 0x000fea0003800000 */
.L_x_93:
        /* <DEDUP_REMOVED lines=8> */
.L_x_96:
[----:B------:R-:W-:Y:S05]  /*5860*/  BSYNC B1 ;  /* 0x0000000000017941 */ /* 0x000fea0003800000 */
.L_x_95:
[----:B------:R-:W-:Y:S01]  /*5870*/  ISETP.LT.OR P4, PT, R0, 0x22, !P3 ;  /* 0x000000220000780c */ /* 0x000fe20005f81670 */
[----:B--2---:R-:W-:Y:S01]  /*5880*/  @!P5 IMAD R23, R200, R16, R3 ;  /* 0x00000010c817d224 */ /* 0x004fe200078e0203 */
[----:B------:R-:W-:Y:S04]  /*5890*/  BSSY B1, `(.L_x_97) ;  /* 0x0000007000017945 */ /* 0x000fe80003800000 */
[----:B------:R2:W-:Y:S01]  /*58a0*/  @!P5 STG.E.U8 desc[UR48][R4.64+0x20], R23 ;  /* 0x000020170400d986 */ /* 0x0005e2000c101130 */
[----:B------:R-:W-:-:S06]  /*58b0*/  ISETP.LT.OR P5, PT, R0, 0x21, !P0 ;  /* 0x000000210000780c */ /* 0x000fcc00047a1670 */
[----:B------:R-:W-:Y:S07]  /*58c0*/  @P4 BRA `(.L_x_98) ;  /* 0x00000000000c4947 */ /* 0x000fee0003800000 */
[----:B------:R-:W3:Y:S02]  /*58d0*/  LDG.E.U8 R2, desc[UR48][R20.64+0x21] ;  /* 0x0000213014027981 */ /* 0x000ee4000c1e1100 */
[----:B---3--:R-:W-:-:S05]  /*58e0*/  PRMT R22, R2, 0x8880, RZ ;  /* 0x0000888002167816 */ /* 0x008fca00000000ff */
[----:B------:R-:W-:-:S07]  /*58f0*/  IMAD R3, R22, R17, RZ ;  /* 0x0000001116037224 */ /* 0x000fce00078e02ff */
.L_x_98:
[----:B------:R-:W-:Y:S05]  /*5900*/  BSYNC B1 ;  /* 0x0000000000017941 */ /* 0x000fea0003800000 */
.L_x_97:
[----:B------:R-:W-:Y:S01]  /*5910*/  @!P4 IMAD R201, R201, R16, R3 ;  /* 0x00000010c9c9c224 */ /* 0x000fe200078e0203 */
[----:B------:R-:W-:Y:S04]  /*5920*/  BSSY B1, `(.L_x_99) ;  /* 0x0000006000017945 */ /* 0x000fe80003800000 */
[----:B------:R3:W-:Y:S01]  /*5930*/  @!P4 STG.E.U8 desc[UR48][R4.64+0x21], R201 ;  /* 0x000021c90400c986 */ /* 0x0007e2000c101130 */
[----:B------:R-:W-:Y:S05]  /*5940*/  @P5 BRA `(.L_x_100) ;  /* 0x00000000000c5947 */ /* 0x000fea0003800000 */
[----:B------:R-:W4:Y:S02]  /*5950*/  LDG.E.U8 R2, desc[UR48][R18.64+0x20] ;  /* 0x0000203012027981 */ /* 0x000f24000c1e1100 */
[----:B----4-:R-:W-:-:S05]  /*5960*/  PRMT R22, R2, 0x8880, RZ ;  /* 0x0000888002167816 */ /* 0x010fca00000000ff */
[----:B------:R-:W-:-:S07]  /*5970*/  IMAD R3, R22, R17, RZ ;  /* 0x0000001116037224 */ /* 0x000fce00078e02ff */
.L_x_100:
[----:B------:R-:W-:Y:S05]  /*5980*/  BSYNC B1 ;  /* 0x0000000000017941 */ /* 0x000fea0003800000 */
.L_x_99:
[----:B------:R-:W-:Y:S01]  /*5990*/  ISETP.LT.OR P4, PT, R0, 0x22, !P0 ;  /* 0x000000220000780c */ /* 0x000fe20004781670 */
[----:B--2---:R-:W-:Y:S01]  /*59a0*/  @!P5 IMAD R23, R202, R16, R3 ;  /* 0x00000010ca17d224 */ /* 0x004fe200078e0203 */
[----:B------:R-:W-:Y:S04]  /*59b0*/  BSSY B1, `(.L_x_101) ;  /* 0x0000007000017945 */ /* 0x000fe80003800000 */
[----:B------:R2:W-:Y:S01]  /*59c0*/  @!P5 STG.E.U8 desc[UR48][R10.64+0x20], R23 ;  /* 0x000020170a00d986 */ /* 0x0005e2000c101130 */
[----:B------:R-:W-:-:S06]  /*59d0*/  ISETP.LT.OR P5, PT, R0, 0x29, !P3 ;  /* 0x000000290000780c */ /* 0x000fcc0005fa1670 */
[----:B------:R-:W-:Y:S07]  /*59e0*/  @P4 BRA `(.L_x_102) ;  /* 0x00000000000c4947 */ /* 0x000fee0003800000 */
[----:B------:R-:W4:Y:S02]  /*59f0*/  LDG.E.U8 R2, desc[UR48][R18.64+0x21] ;  /* 0x0000213012027981 */ /* 0x000f24000c1e1100 */
[----:B----4-:R-:W-:-:S05]  /*5a00*/  PRMT R22, R2, 0x8880, RZ ;  /* 0x0000888002167816 */ /* 0x010fca00000000ff */
[----:B------:R-:W-:-:S07]  /*5a10*/  IMAD R3, R22, R17, RZ ;  /* 0x0000001116037224 */ /* 0x000fce00078e02ff */
.L_x_102:
[----:B------:R-:W-:Y:S05]  /*5a20*/  BSYNC B1 ;  /* 0x0000000000017941 */ /* 0x000fea0003800000 */
.L_x_101:
[----:B------:R-:W-:Y:S01]  /*5a30*/  @!P4 IMAD R203, R203, R16, R3 ;  /* 0x00000010cbcbc224 */ /* 0x000fe200078e0203 */
[----:B------:R-:W-:Y:S04]  /*5a40*/  BSSY B1, `(.L_x_103) ;  /* 0x0000006000017945 */ /* 0x000fe80003800000 */
[----:B------:R4:W-:Y:S01]  /*5a50*/  @!P4 STG.E.U8 desc[UR48][R10.64+0x21], R203 ;  /* 0x000021cb0a00c986 */ /* 0x0009e2000c101130 */
[----:B------:R-:W-:Y:S05]  /*5a60*/  @P5 BRA `(.L_x_104) ;  /* 0x00000000000c5947 */ /* 0x000fea0003800000 */
[----:B------:R-:W5:Y:S02]  /*5a70*/  LDG.E.U8 R2, desc[UR48][R20.64+0x28] ;  /* 0x0000283014027981 */ /* 0x000f64000c1e1100 */
[----:B-----5:R-:W-:-:S05]  /*5a80*/  PRMT R22, R2, 0x8880, RZ ;  /* 0x0000888002167816 */ /* 0x020fca00000000ff */
[----:B------:R-:W-:-:S07]  /*5a90*/  IMAD R3, R22, R17, RZ ;  /* 0x0000001116037224 */ /* 0x000fce00078e02ff */
.L_x_104:
[----:B------:R-:W-:Y:S05]  /*5aa0*/  BSYNC B1 ;  /* 0x0000000000017941 */ /* 0x000fea0003800000 */
.L_x_103:
[----:B------:R-:W-:Y:S01]  /*5ab0*/  ISETP.LT.OR P4, PT, R0, 0x2a, !P3 ;  /* 0x0000002a0000780c */ /* 0x000fe20005f81670 */
[----:B--2---:R-:W-:Y:S01]  /*5ac0*/  @!P5 IMAD R23, R204, R16, R3 ;  /* 0x00000010cc17d224 */ /* 0x004fe200078e0203 */
[----:B------:R-:W-:Y:S04]  /*5ad0*/  BSSY B1, `(.L_x_105) ;  /* 0x0000007000017945 */ /* 0x000fe80003800000 */
[----:B------:R2:W-:Y:S01]  /*5ae0*/  @!P5 STG.E.U8 desc[UR48][R4.64+0x28], R23 ;  /* 0x000028170400d986 */ /* 0x0005e2000c101130 */
[----:B------:R-:W-:-:S06]  /*5af0*/  ISETP.LT.OR P5, PT, R0, 0x29, !P0 ;  /* 0x000000290000780c */ /* 0x000fcc00047a1670 */
[----:B------:R-:W-:Y:S07]  /*5b00*/  @P4 BRA `(.L_x_106) ;  /* 0x00000000000c4947 */ /* 0x000fee0003800000 */
[----:B------:R-:W5:Y:S02]  /*5b10*/  LDG.E.U8 R2, desc[UR48][R20.64+0x29] ;  /* 0x0000293014027981 */ /* 0x000f64000c1e1100 */
[----:B-----5:R-:W-:-:S05]  /*5b20*/  PRMT R22, R2, 0x8880, RZ ;  /* 0x0000888002167816 */ /* 0x020fca00000000ff */
[----:B------:R-:W-:-:S07]  /*5b30*/  IMAD R3, R22, R17, RZ ;  /* 0x0000001116037224 */ /* 0x000fce00078e02ff */
.L_x_106:
[----:B------:R-:W-:Y:S05]  /*5b40*/  BSYNC B1 ;  /* 0x0000000000017941 */ /* 0x000fea0003800000 */
.L_x_105:
[----:B------:R-:W-:Y:S01]  /*5b50*/  @!P4 IMAD R205, R205, R16, R3 ;  /* 0x00000010cdcdc224 */ /* 0x000fe200078e0203 */
[----:B------:R-:W-:Y:S04]  /*5b60*/  BSSY B1, `(.L_x_107) ;  /* 0x0000006000017945 */ /* 0x000fe80003800000 */
[----:B------:R0:W-:Y:S01]  /*5b70*/  @!P4 STG.E.U8 desc[UR48][R4.64+0x29], R205 ;  /* 0x000029cd0400c986 */ /* 0x0001e2000c101130 */
[----:B------:R-:W-:Y:S05]  /*5b80*/  @P5 BRA `(.L_x_108) ;  /* 0x00000000000c5947 */ /* 0x000fea0003800000 */
[----:B------:R-:W5:Y:S02]  /*5b90*/  LDG.E.U8 R2, desc[UR48][R18.64+0x28] ;  /* 0x0000283012027981 */ /* 0x000f64000c1e1100 */
[----:B-----5:R-:W-:-:S05]  /*5ba0*/  PRMT R22, R2, 0x8880, RZ ;  /* 0x0000888002167816 */ /* 0x020fca00000000ff */
[----:B------:R-:W-:-:S07]  /*5bb0*/  IMAD R3, R22, R17, RZ ;  /* 0x0000001116037224 */ /* 0x000fce00078e02ff */
.L_x_108:
[----:B------:R-:W-:Y:S05]  /*5bc0*/  BSYNC B1 ;  /* 0x0000000000017941 */ /* 0x000fea0003800000 */
.L_x_107:
        /* <DEDUP_REMOVED lines=9> */
.L_x_110:
[----:B------:R-:W-:Y:S05]  /*5c60*/  BSYNC B1 ;  /* 0x0000000000017941 */ /* 0x000fea0003800000 */
.L_x_109:
[----:B------:R-:W-:Y:S01]  /*5c70*/  @!P4 IMAD R207, R207, R16, R3 ;  /* 0x00000010cfcfc224 */ /* 0x000fe200078e0203 */
[----:B------:R-:W-:Y:S04]  /*5c80*/  BSSY B1, `(.L_x_111) ;  /* 0x0000006000017945 */ /* 0x000fe80003800000 */
[----:B------:R0:W-:Y:S01]  /*5c90*/  @!P4 STG.E.U8 desc[UR48][R10.64+0x29], R207 ;  /* 0x000029cf0a00c986 */ /* 0x0001e2000c101130 */
[----:B------:R-:W-:Y:S05]  /*5ca0*/  @P5 BRA `(.L_x_112) ;  /* 0x00000000000c5947 */ /* 0x000fea0003800000 */
[----:B------:R-:W5:Y:S02]  /*5cb0*/  LDG.E.U8 R2, desc[UR48][R20.64+0x30] ;  /* 0x0000303014027981 */ /* 0x000f64000c1e1100 */
[----:B-----5:R-:W-:-:S05]  /*5cc0*/  PRMT R22, R2, 0x8880, RZ ;  /* 0x0000888002167816 */ /* 0x020fca00000000ff */
[----:B------:R-:W-:-:S07]  /*5cd0*/  IMAD R3, R22, R17, RZ ;  /* 0x0000001116037224 */ /* 0x000fce00078e02ff */
.L_x_112:
[----:B------:R-:W-:Y:S05]  /*5ce0*/  BSYNC B1 ;  /* 0x0000000000017941 */ /* 0x000fea0003800000 */
.L_x_111:
        /* <DEDUP_REMOVED lines=9> */
.L_x_114:
[----:B------:R-:W-:Y:S05]  /*5d80*/  BSYNC B1 ;  /* 0x0000000000017941 */ /* 0x000fea0003800000 */
.L_x_113:
[----:B------:R-:W-:Y:S01]  /*5d90*/  @!P4 IMAD R209, R209, R16, R3 ;  /* 0x00000010d1d1c224 */ /* 0x000fe200078e0203 */
[----:B------:R-:W-:Y:S04]  /*5da0*/  BSSY B1, `(.L_x_115) ;  /* 0x0000006000017945 */ /* 0x000fe80003800000 */
[----:B------:R0:W-:Y:S01]  /*5db0*/  @!P4 STG.E.U8 desc[UR48][R4.64+0x31], R209 ;  /* 0x000031d10400c986 */ /* 0x0001e2000c101130 */
[----:B------:R-:W-:Y:S05]  /*5dc0*/  @P5 BRA `(.L_x_116) ;  /* 0x00000000000c5947 */ /* 0x000fea0003800000 */
[----:B------:R-:W5:Y:S02]  /*5dd0*/  LDG.E.U8 R2, desc[UR48][R18.64+0x30] ;  /* 0x0000303012027981 */ /* 0x000f64000c1e1100 */
[----:B-----5:R-:W-:-:S05]  /*5de0*/  PRMT R22, R2, 0x8880, RZ ;  /* 0x0000888002167816 */ /* 0x020fca00000000ff */
[----:B------:R-:W-:-:S07]  /*5df0*/  IMAD R3, R22, R17, RZ ;  /* 0x0000001116037224 */ /* 0x000fce00078e02ff */
.L_x_116:
[----:B------:R-:W-:Y:S05]  /*5e00*/  BSYNC B1 ;  /* 0x0000000000017941 */ /* 0x000fea0003800000 */
.L_x_115:
        /* <DEDUP_REMOVED lines=9> */
.L_x_118:
[----:B------:R-:W-:Y:S05]  /*5ea0*/  BSYNC B1 ;  /* 0x0000000000017941 */ /* 0x000fea0003800000 */
.L_x_117:
[----:B------:R-:W-:Y:S01]  /*5eb0*/  @!P4 IMAD R211, R211, R16, R3 ;  /* 0x00000010d3d3c224 */ /* 0x000fe200078e0203 */
[----:B------:R-:W-:Y:S04]  /*5ec0*/  BSSY B1, `(.L_x_119) ;  /* 0x0000006000017945 */ /* 0x000fe80003800000 */
[----:B------:R0:W-:Y:S01]  /*5ed0*/  @!P4 STG.E.U8 desc[UR48][R10.64+0x31], R211 ;  /* 0x000031d30a00c986 */ /* 0x0001e2000c101130 */
[----:B------:R-:W-:Y:S05]  /*5ee0*/  @P5 BRA `(.L_x_120) ;  /* 0x00000000000c5947 */ /* 0x000fea0003800000 */
[----:B------:R-:W5:Y:S02]  /*5ef0*/  LDG.E.U8 R2, desc[UR48][R20.64+0x38] ;  /* 0x0000383014027981 */ /* 0x000f64000c1e1100 */
[----:B-----5:R-:W-:-:S05]  /*5f00*/  PRMT R22, R2, 0x8880, RZ ;  /* 0x0000888002167816 */ /* 0x020fca00000000ff */
[----:B------:R-:W-:-:S07]  /*5f10*/  IMAD R3, R22, R17, RZ ;  /* 0x0000001116037224 */ /* 0x000fce00078e02ff */
.L_x_120:
[----:B------:R-:W-:Y:S05]  /*5f20*/  BSYNC B1 ;  /* 0x0000000000017941 */ /* 0x000fea0003800000 */
.L_x_119:
        /* <DEDUP_REMOVED lines=9> */
.L_x_122:
[----:B------:R-:W-:Y:S05]  /*5fc0*/  BSYNC B1 ;  /* 0x0000000000017941 */ /* 0x000fea0003800000 */
.L_x_121:
[----:B------:R-:W-:Y:S01]  /*5fd0*/  @!P4 IMAD R213, R213, R16, R3 ;  /* 0x00000010d5d5c224 */ /* 0x000fe200078e0203 */
[----:B------:R-:W-:Y:S04]  /*5fe0*/  BSSY B1, `(.L_x_123) ;  /* 0x0000006000017945 */ /* 0x000fe80003800000 */
[----:B------:R0:W-:Y:S01]  /*5ff0*/  @!P4 STG.E.U8 desc[UR48][R4.64+0x39], R213 ;  /* 0x000039d50400c986 */ /* 0x0001e2000c101130 */
[----:B------:R-:W-:Y:S05]  /*6000*/  @P5 BRA `(.L_x_124) ;  /* 0x00000000000c5947 */ /* 0x000fea0003800000 */
[----:B------:R-:W5:Y:S02]  /*6010*/  LDG.E.U8 R2, desc[UR48][R18.64+0x38] ;  /* 0x0000383012027981 */ /* 0x000f64000c1e1100 */
[----:B-----5:R-:W-:-:S05]  /*6020*/  PRMT R22, R2, 0x8880, RZ ;  /* 0x0000888002167816 */ /* 0x020fca00000000ff */
[----:B------:R-:W-:-:S07]  /*6030*/  IMAD R3, R22, R17, RZ ;  /* 0x0000001116037224 */ /* 0x000fce00078e02ff */
.L_x_124:
[----:B------:R-:W-:Y:S05]  /*6040*/  BSYNC B1 ;  /* 0x0000000000017941 */ /* 0x000fea0003800000 */
.L_x_123:
        /* <DEDUP_REMOVED lines=9> */
.L_x_126:
[----:B------:R-:W-:Y:S05]  /*60e0*/  BSYNC B1 ;  /* 0x0000000000017941 */ /* 0x000fea0003800000 */
.L_x_125:
[----:B------:R-:W-:Y:S01]  /*60f0*/  @!P4 IMAD R215, R215, R16, R3 ;  /* 0x00000010d7d7c224 */ /* 0x000fe200078e0203 */
[----:B------:R-:W-:Y:S04]  /*6100*/  BSSY B1, `(.L_x_127) ;  /* 0x0000006000017945 */ /* 0x000fe80003800000 */
[----:B------:R0:W-:Y:S01]  /*6110*/  @!P4 STG.E.U8 desc[UR48][R10.64+0x39], R215 ;  /* 0x000039d70a00c986 */ /* 0x0001e2000c101130 */
[----:B------:R-:W-:Y:S05]  /*6120*/  @P5 BRA `(.L_x_128) ;  /* 0x00000000000c5947 */ /* 0x000fea0003800000 */
[----:B------:R-:W5:Y:S02]  /*6130*/  LDG.E.U8 R2, desc[UR48][R14.64+0x20] ;  /* 0x000020300e027981 */ /* 0x000f64000c1e1100 */
[----:B-----5:R-:W-:-:S05]  /*6140*/  PRMT R22, R2, 0x8880, RZ ;  /* 0x0000888002167816 */ /* 0x020fca00000000ff */
[----:B------:R-:W-:-:S07]  /*6150*/  IMAD R3, R22, R17, RZ ;  /* 0x0000001116037224 */ /* 0x000fce00078e02ff */
.L_x_128:
[----:B------:R-:W-:Y:S05]  /*6160*/  BSYNC B1 ;  /* 0x0000000000017941 */ /* 0x000fea0003800000 */
.L_x_127:
        /* <DEDUP_REMOVED lines=9> */
.L_x_130:
[----:B------:R-:W-:Y:S05]  /*6200*/  BSYNC B1 ;  /* 0x0000000000017941 */ /* 0x000fea0003800000 */
.L_x_129:
[----:B------:R-:W-:Y:S01]  /*6210*/  @!P4 IMAD R185, R185, R16, R3 ;  /* 0x00000010b9b9c224 */ /* 0x000fe200078e0203 */
[----:B------:R-:W-:Y:S04]  /*6220*/  BSSY B1, `(.L_x_131) ;  /* 0x0000006000017945 */ /* 0x000fe80003800000 */
[----:B------:R0:W-:Y:S01]  /*6230*/  @!P4 STG.E.U8 desc[UR48][R6.64+0x21], R185 ;  /* 0x000021b90600c986 */ /* 0x0001e2000c101130 */
[----:B------:R-:W-:Y:S05]  /*6240*/  @P5 BRA `(.L_x_132) ;  /* 0x00000000000c5947 */ /* 0x000fea0003800000 */
[----:B------:R-:W5:Y:S02]  /*6250*/  LDG.E.U8 R2, desc[UR48][R12.64+0x20] ;  /* 0x000020300c027981 */ /* 0x000f64000c1e1100 */
[----:B-----5:R-:W-:-:S05]  /*6260*/  PRMT R22, R2, 0x8880, RZ ;  /* 0x0000888002167816 */ /* 0x020fca00000000ff */
[----:B------:R-:W-:-:S07]  /*6270*/  IMAD R3, R22, R17, RZ ;  /* 0x0000001116037224 */ /* 0x000fce00078e02ff */
.L_x_132:
[----:B------:R-:W-:Y:S05]  /*6280*/  BSYNC B1 ;  /* 0x0000000000017941 */ /* 0x000fea0003800000 */
.L_x_131:
        /* <DEDUP_REMOVED lines=9> */
.L_x_134:
[----:B------:R-:W-:Y:S05]  /*6320*/  BSYNC B1 ;  /* 0x0000000000017941 */ /* 0x000fea0003800000 */
.L_x_133:
[----:B------:R-:W-:Y:S01]  /*6330*/  @!P4 IMAD R187, R187, R16, R3 ;  /* 0x00000010bbbbc224 */ /* 0x000fe200078e0203 */
[----:B------:R-:W-:Y:S04]  /*6340*/  BSSY B1, `(.L_x_135) ;  /* 0x0000006000017945 */ /* 0x000fe80003800000 */
[----:B------:R0:W-:Y:S01]  /*6350*/  @!P4 STG.E.U8 desc[UR48][R8.64+0x21], R187 ;  /* 0x000021bb0800c986 */ /* 0x0001e2000c101130 */
[----:B------:R-:W-:Y:S05]  /*6360*/  @P5 BRA `(.L_x_136) ;  /* 0x00000000000c5947 */ /* 0x000fea0003800000 */
[----:B------:R-:W5:Y:S02]  /*6370*/  LDG.E.U8 R2, desc[UR48][R14.64+0x28] ;  /* 0x000028300e027981 */ /* 0x000f64000c1e1100 */
[----:B-----5:R-:W-:-:S05]  /*6380*/  PRMT R22, R2, 0x8880, RZ ;  /* 0x0000888002167816 */ /* 0x020fca00000000ff */
[----:B------:R-:W-:-:S07]  /*6390*/  IMAD R3, R22, R17, RZ ;  /* 0x0000001116037224 */ /* 0x000fce00078e02ff */
.L_x_136:
[----:B------:R-:W-:Y:S05]  /*63a0*/  BSYNC B1 ;  /* 0x0000000000017941 */ /* 0x000fea0003800000 */
.L_x_135:
        /* <DEDUP_REMOVED lines=9> */
.L_x_138:
[----:B------:R-:W-:Y:S05]  /*6440*/  BSYNC B1 ;  /* 0x0000000000017941 */ /* 0x000fea0003800000 */
.L_x_137:
[----:B------:R-:W-:Y:S01]  /*6450*/  @!P4 IMAD R189, R189, R16, R3 ;  /* 0x00000010bdbdc224 */ /* 0x000fe200078e0203 */
[----:B------:R-:W-:Y:S04]  /*6460*/  BSSY B1, `(.L_x_139) ;  /* 0x0000006000017945 */ /* 0x000fe80003800000 */
[----:B------:R0:W-:Y:S01]  /*6470*/  @!P4 STG.E.U8 desc[UR48][R6.64+0x29], R189 ;  /* 0x000029bd0600c986 */ /* 0x0001e2000c101130 */
[----:B------:R-:W-:Y:S05]  /*6480*/  @P5 BRA `(.L_x_140) ;  /* 0x00000000000c5947 */ /* 0x000fea0003800000 */
[----:B------:R-:W5:Y:S02]  /*6490*/  LDG.E.U8 R2, desc[UR48][R12.64+0x28] ;  /* 0x000028300c027981 */ /* 0x000f64000c1e1100 */
[----:B-----5:R-:W-:-:S05]  /*64a0*/  PRMT R22, R2, 0x8880, RZ ;  /* 0x0000888002167816 */ /* 0x020fca00000000ff */
[----:B------:R-:W-:-:S07]  /*64b0*/  IMAD R3, R22, R17, RZ ;  /* 0x0000001116037224 */ /* 0x000fce00078e02ff */
.L_x_140:
[----:B------:R-:W-:Y:S05]  /*64c0*/  BSYNC B1 ;  /* 0x0000000000017941 */ /* 0x000fea0003800000 */
.L_x_139:
        /* <DEDUP_REMOVED lines=9> */
.L_x_142:
[----:B------:R-:W-:Y:S05]  /*6560*/  BSYNC B1 ;  /* 0x0000000000017941 */ /* 0x000fea0003800000 */
.L_x_141:
[----:B------:R-:W-:Y:S01]  /*6570*/  @!P4 IMAD R191, R191, R16, R3 ;  /* 0x00000010bfbfc224 */ /* 0x000fe200078e0203 */
[----:B------:R-:W-:Y:S04]  /*6580*/  BSSY B1, `(.L_x_143) ;  /* 0x0000006000017945 */ /* 0x000fe80003800000 */
[----:B------:R0:W-:Y:S01]  /*6590*/  @!P4 STG.E.U8 desc[UR48][R8.64+0x29], R191 ;  /* 0x000029bf0800c986 */ /* 0x0001e2000c101130 */
[----:B------:R-:W-:Y:S05]  /*65a0*/  @P5 BRA `(.L_x_144) ;  /* 0x00000000000c5947 */ /* 0x000fea0003800000 */
[----:B------:R-:W5:Y:S02]  /*65b0*/  LDG.E.U8 R2, desc[UR48][R14.64+0x30] ;  /* 0x000030300e027981 */ /* 0x000f64000c1e1100 */
[----:B-----5:R-:W-:-:S05]  /*65c0*/  PRMT R22, R2, 0x8880, RZ ;  /* 0x0000888002167816 */ /* 0x020fca00000000ff */
[----:B------:R-:W-:-:S07]  /*65d0*/  IMAD R3, R22, R17, RZ ;  /* 0x0000001116037224 */ /* 0x000fce00078e02ff */
.L_x_144:
[----:B------:R-:W-:Y:S05]  /*65e0*/  BSYNC B1 ;  /* 0x0000000000017941 */ /* 0x000fea0003800000 */
.L_x_143:
        /* <DEDUP_REMOVED lines=9> */
.L_x_146:
[----:B------:R-:W-:Y:S05]  /*6680*/  BSYNC B1 ;  /* 0x0000000000017941 */ /* 0x000fea0003800000 */
.L_x_145:
[----:B------:R-:W-:Y:S01]  /*6690*/  @!P4 IMAD R193, R193, R16, R3 ;  /* 0x00000010c1c1c224 */ /* 0x000fe200078e0203 */
[----:B------:R-:W-:Y:S04]  /*66a0*/  BSSY B1, `(.L_x_147) ;  /* 0x0000006000017945 */ /* 0x000fe80003800000 */
[----:B------:R0:W-:Y:S01]  /*66b0*/  @!P4 STG.E.U8 desc[UR48][R6.64+0x31], R193 ;  /* 0x000031c10600c986 */ /* 0x0001e2000c101130 */
[----:B------:R-:W-:Y:S05]  /*66c0*/  @P5 BRA `(.L_x_148) ;  /* 0x00000000000c5947 */ /* 0x000fea0003800000 */
[----:B------:R-:W5:Y:S02]  /*66d0*/  LDG.E.U8 R2, desc[UR48][R12.64+0x30] ;  /* 0x000030300c027981 */ /* 0x000f64000c1e1100 */
[----:B-----5:R-:W-:-:S05]  /*66e0*/  PRMT R22, R2, 0x8880, RZ ;  /* 0x0000888002167816 */ /* 0x020fca00000000ff */
[----:B------:R-:W-:-:S07]  /*66f0*/  IMAD R3, R22, R17, RZ ;  /* 0x0000001116037224 */ /* 0x000fce00078e02ff */
.L_x_148:
[----:B------:R-:W-:Y:S05]  /*6700*/  BSYNC B1 ;  /* 0x0000000000017941 */ /* 0x000fea0003800000 */
.L_x_147:
        /* <DEDUP_REMOVED lines=9> */
.L_x_150:
[----:B------:R-:W-:Y:S05]  /*67a0*/  BSYNC B1 ;  /* 0x0000000000017941 */ /* 0x000fea0003800000 */
.L_x_149:
[----:B------:R-:W-:Y:S01]  /*67b0*/  @!P4 IMAD R195, R195, R16, R3 ;  /* 0x00000010c3c3c224 */ /* 0x000fe200078e0203 */
[----:B------:R-:W-:Y:S04]  /*67c0*/  BSSY B1, `(.L_x_151) ;  /* 0x0000006000017945 */ /* 0x000fe80003800000 */
[----:B------:R0:W-:Y:S01]  /*67d0*/  @!P4 STG.E.U8 desc[UR48][R8.64+0x31], R195 ;  /* 0x000031c30800c986 */ /* 0x0001e2000c101130 */
[----:B------:R-:W-:Y:S05]  /*67e0*/  @P5 BRA `(.L_x_152) ;  /* 0x00000000000c5947 */ /* 0x000fea0003800000 */
[----:B------:R-:W5:Y:S02]  /*67f0*/  LDG.E.U8 R2, desc[UR48][R14.64+0x38] ;  /* 0x000038300e027981 */ /* 0x000f64000c1e1100 */
[----:B-----5:R-:W-:-:S05]  /*6800*/  PRMT R22, R2, 0x8880, RZ ;  /* 0x0000888002167816 */ /* 0x020fca00000000ff */
[----:B------:R-:W-:-:S07]  /*6810*/  IMAD R3, R22, R17, RZ ;  /* 0x0000001116037224 */ /* 0x000fce00078e02ff */
.L_x_152:
[----:B------:R-:W-:Y:S05]  /*6820*/  BSYNC B1 ;  /* 0x0000000000017941 */ /* 0x000fea0003800000 */
.L_x_151:
        /* <DEDUP_REMOVED lines=9> */
.L_x_154:
[----:B------:R-:W-:Y:S05]  /*68c0*/  BSYNC B1 ;  /* 0x0000000000017941 */ /* 0x000fea0003800000 */
.L_x_153:
[----:B------:R-:W-:Y:S01]  /*68d0*/  @!P4 IMAD R197, R197, R16, R3 ;  /* 0x00000010c5c5c224 */ /* 0x000fe200078e0203 */
[----:B------:R-:W-:Y:S04]  /*68e0*/  BSSY B1, `(.L_x_155) ;  /* 0x0000006000017945 */ /* 0x000fe80003800000 */
[----:B------:R0:W-:Y:S01]  /*68f0*/  @!P4 STG.E.U8 desc[UR48][R6.64+0x39], R197 ;  /* 0x000039c50600c986 */ /* 0x0001e2000c101130 */
[----:B------:R-:W-:Y:S05]  /*6900*/  @P5 BRA `(.L_x_156) ;  /* 0x00000000000c5947 */ /* 0x000fea0003800000 */
[----:B------:R-:W5:Y:S02]  /*6910*/  LDG.E.U8 R2, desc[UR48][R12.64+0x38] ;  /* 0x000038300c027981 */ /* 0x000f64000c1e1100 */
[----:B-----5:R-:W-:-:S05]  /*6920*/  PRMT R22, R2, 0x8880, RZ ;  /* 0x0000888002167816 */ /* 0x020fca00000000ff */
[----:B------:R-:W-:-:S07]  /*6930*/  IMAD R3, R22, R17, RZ ;  /* 0x0000001116037224 */ /* 0x000fce00078e02ff */
.L_x_156:
[----:B------:R-:W-:Y:S05]  /*6940*/  BSYNC B1 ;  /* 0x0000000000017941 */ /* 0x000fea0003800000 */
.L_x_155:
        /* <DEDUP_REMOVED lines=9> */
.L_x_158:
[----:B------:R-:W-:Y:S05]  /*69e0*/  BSYNC B1 ;  /* 0x0000000000017941 */ /* 0x000fea0003800000 */
.L_x_157:
[----:B------:R-:W-:Y:S01]  /*69f0*/  @!P4 IMAD R199, R199, R16, R3 ;  /* 0x00000010c7c7c224 */ /* 0x000fe200078e0203 */
[----:B------:R-:W-:Y:S04]  /*6a00*/  BSSY B1, `(.L_x_159) ;  /* 0x0000006000017945 */ /* 0x000fe80003800000 */
[----:B------:R0:W-:Y:S01]  /*6a10*/  @!P4 STG.E.U8 desc[UR48][R8.64+0x39], R199 ;  /* 0x000039c70800c986 */ /* 0x0001e2000c101130 */
[----:B------:R-:W-:Y:S05]  /*6a20*/  @P5 BRA `(.L_x_160) ;  /* 0x00000000000c5947 */ /* 0x000fea0003800000 */
[----:B------:R-:W5:Y:S02]  /*6a30*/  LDG.E.U8 R2, desc[UR48][R20.64+0x40] ;  /* 0x0000403014027981 */ /* 0x000f64000c1e1100 */
[----:B-----5:R-:W-:-:S05]  /*6a40*/  PRMT R22, R2, 0x8880, RZ ;  /* 0x0000888002167816 */ /* 0x020fca00000000ff */
[----:B------:R-:W-:-:S07]  /*6a50*/  IMAD R3, R22, R17, RZ ;  /* 0x0000001116037224 */ /* 0x000fce00078e02ff */
.L_x_160:
[----:B------:R-:W-:Y:S05]  /*6a60*/  BSYNC B1 ;  /* 0x0000000000017941 */ /* 0x000fea0003800000 */
.L_x_159:
        /* <DEDUP_REMOVED lines=9> */
.L_x_162:
[----:B------:R-:W-:Y:S05]  /*6b00*/  BSYNC B1 ;  /* 0x0000000000017941 */ /* 0x000fea0003800000 */
.L_x_161:
[----:B------:R-:W-:Y:S01]  /*6b10*/  @!P4 IMAD R169, R169, R16, R3 ;  /* 0x00000010a9a9c224 */ /* 0x000fe200078e0203 */
[----:B------:R-:W-:Y:S04]  /*6b20*/  BSSY B1, `(.L_x_163) ;  /* 0x0000006000017945 */ /* 0x000fe80003800000 */
[----:B------:R0:W-:Y:S01]  /*6b30*/  @!P4 STG.E.U8 desc[UR48][R4.64+0x41], R169 ;  /* 0x000041a90400c986 */ /* 0x0001e2000c101130 */
[----:B------:R-:W-:Y:S05]  /*6b40*/  @P5 BRA `(.L_x_164) ;  /* 0x00000000000c5947 */ /* 0x000fea0003800000 */
[----:B------:R-:W5:Y:S02]  /*6b50*/  LDG.E.U8 R2, desc[UR48][R18.64+0x40] ;  /* 0x0000403012027981 */ /* 0x000f64000c1e1100 */
[----:B-----5:R-:W-:-:S05]  /*6b60*/  PRMT R22, R2, 0x8880, RZ ;  /* 0x0000888002167816 */ /* 0x020fca00000000ff */
[----:B------:R-:W-:-:S07]  /*6b70*/  IMAD R3, R22, R17, RZ ;  /* 0x0000001116037224 */ /* 0x000fce00078e02ff */
.L_x_164:
[----:B------:R-:W-:Y:S05]  /*6b80*/  BSYNC B1 ;  /* 0x0000000000017941 */ /* 0x000fea0003800000 */
.L_x_163:
        /* <DEDUP_REMOVED lines=9> */
.L_x_166:
[----:B------:R-:W-:Y:S05]  /*6c20*/  BSYNC B1 ;  /* 0x0000000000017941 */ /* 0x000fea0003800000 */
.L_x_165:
[----:B------:R-:W-:Y:S01]  /*6c30*/  @!P4 IMAD R171, R171, R16, R3 ;  /* 0x00000010ababc224 */ /* 0x000fe200078e0203 */
[----:B------:R-:W-:Y:S04]  /*6c40*/  BSSY B1, `(.L_x_167) ;  /* 0x0000006000017945 */ /* 0x000fe80003800000 */
[----:B------:R0:W-:Y:S01]  /*6c50*/  @!P4 STG.E.U8 desc[UR48][R10.64+0x41], R171 ;  /* 0x000041ab0a00c986 */ /* 0x0001e2000c101130 */
[----:B------:R-:W-:Y:S05]  /*6c60*/  @P5 BRA `(.L_x_168) ;  /* 0x00000000000c5947 */ /* 0x000fea0003800000 */
[----:B------:R-:W5:Y:S02]  /*6c70*/  LDG.E.U8 R2, desc[UR48][R20.64+0x48] ;  /* 0x0000483014027981 */ /* 0x000f64000c1e1100 */
[----:B-----5:R-:W-:-:S05]  /*6c80*/  PRMT R22, R2, 0x8880, RZ ;  /* 0x0000888002167816 */ /* 0x020fca00000000ff */
[----:B------:R-:W-:-:S07]  /*6c90*/  IMAD R3, R22, R17, RZ ;  /* 0x0000001116037224 */ /* 0x000fce00078e02ff */
.L_x_168:
[----:B------:R-:W-:Y:S05]  /*6ca0*/  BSYNC B1 ;  /* 0x0000000000017941 */ /* 0x000fea0003800000 */
.L_x_167:
        /* <DEDUP_REMOVED lines=9> */
.L_x_170:
[----:B------:R-:W-:Y:S05]  /*6d40*/  BSYNC B1 ;  /* 0x0000000000017941 */ /* 0x000fea0003800000 */
.L_x_169:
[----:B------:R-:W-:Y:S01]  /*6d50*/  @!P4 IMAD R173, R173, R16, R3 ;  /* 0x00000010adadc224 */ /* 0x000fe200078e0203 */
[----:B------:R-:W-:Y:S04]  /*6d60*/  BSSY B1, `(.L_x_171) ;  /* 0x0000006000017945 */ /* 0x000fe80003800000 */
[----:B------:R0:W-:Y:S01]  /*6d70*/  @!P4 STG.E.U8 desc[UR48][R4.64+0x49], R173 ;  /* 0x000049ad0400c986 */ /* 0x0001e2000c101130 */
[----:B------:R-:W-:Y:S05]  /*6d80*/  @P5 BRA `(.L_x_172) ;  /* 0x00000000000c5947 */ /* 0x000fea0003800000 */
[----:B------:R-:W5:Y:S02]  /*6d90*/  LDG.E.U8 R2, desc[UR48][R18.64+0x48] ;  /* 0x0000483012027981 */ /* 0x000f64000c1e1100 */
[----:B-----5:R-:W-:-:S05]  /*6da0*/  PRMT R22, R2, 0x8880, RZ ;  /* 0x0000888002167816 */ /* 0x020fca00000000ff */
[----:B------:R-:W-:-:S07]  /*6db0*/  IMAD R3, R22, R17, RZ ;  /* 0x0000001116037224 */ /* 0x000fce00078e02ff */
.L_x_172:
[----:B------:R-:W-:Y:S05]  /*6dc0*/  BSYNC B1 ;  /* 0x0000000000017941 */ /* 0x000fea0003800000 */
.L_x_171:
        /* <DEDUP_REMOVED lines=9> */
.L_x_174:
[----:B------:R-:W-:Y:S05]  /*6e60*/  BSYNC B1 ;  /* 0x0000000000017941 */ /* 0x000fea0003800000 */
.L_x_173:
[----:B------:R-:W-:Y:S01]  /*6e70*/  @!P4 IMAD R175, R175, R16, R3 ;  /* 0x00000010afafc224 */ /* 0x000fe200078e0203 */
[----:B------:R-:W-:Y:S04]  /*6e80*/  BSSY B1, `(.L_x_175) ;  /* 0x0000006000017945 */ /* 0x000fe80003800000 */
[----:B------:R0:W-:Y:S01]  /*6e90*/  @!P4 STG.E.U8 desc[UR48][R10.64+0x49], R175 ;  /* 0x000049af0a00c986 */ /* 0x0001e2000c101130 */
[----:B------:R-:W-:Y:S05]  /*6ea0*/  @P5 BRA `(.L_x_176) ;  /* 0x00000000000c5947 */ /* 0x000fea0003800000 */
[----:B------:R-:W5:Y:S02]  /*6eb0*/  LDG.E.U8 R2, desc[UR48][R20.64+0x50] ;  /* 0x0000503014027981 */ /* 0x000f64000c1e1100 */
[----:B-----5:R-:W-:-:S05]  /*6ec0*/  PRMT R22, R2, 0x8880, RZ ;  /* 0x0000888002167816 */ /* 0x020fca00000000ff */
[----:B------:R-:W-:-:S07]  /*6ed0*/  IMAD R3, R22, R17, RZ ;  /* 0x0000001116037224 */ /* 0x000fce00078e02ff */
.L_x_176:
[----:B------:R-:W-:Y:S05]  /*6ee0*/  BSYNC B1 ;  /* 0x0000000000017941 */ /* 0x000fea0003800000 */
.L_x_175:
        /* <DEDUP_REMOVED lines=9> */
.L_x_178:
[----:B------:R-:W-:Y:S05]  /*6f80*/  BSYNC B1 ;  /* 0x0000000000017941 */ /* 0x000fea0003800000 */
.L_x_177:
[----:B------:R-:W-:Y:S01]  /*6f90*/  @!P4 IMAD R177, R177, R16, R3 ;  /* 0x00000010b1b1c224 */ /* 0x000fe200078e0203 */
[----:B------:R-:W-:Y:S04]  /*6fa0*/  BSSY B1, `(.L_x_179) ;  /* 0x0000006000017945 */ /* 0x000fe80003800000 */
[----:B------:R0:W-:Y:S01]  /*6fb0*/  @!P4 STG.E.U8 desc[UR48][R4.64+0x51], R177 ;  /* 0x000051b10400c986 */ /* 0x0001e2000c101130 */
[----:B------:R-:W-:Y:S05]  /*6fc0*/  @P5 BRA `(.L_x_180) ;  /* 0x00000000000c5947 */ /* 0x000fea0003800000 */
[----:B------:R-:W5:Y:S02]  /*6fd0*/  LDG.E.U8 R2, desc[UR48][R18.64+0x50] ;  /* 0x0000503012027981 */ /* 0x000f64000c1e1100 */
[----:B-----5:R-:W-:-:S05]  /*6fe0*/  PRMT R22, R2, 0x8880, RZ ;  /* 0x0000888002167816 */ /* 0x020fca00000000ff */
[----:B------:R-:W-:-:S07]  /*6ff0*/  IMAD R3, R22, R17, RZ ;  /* 0x0000001116037224 */ /* 0x000fce00078e02ff */
.L_x_180:
[----:B------:R-:W-:Y:S05]  /*7000*/  BSYNC B1 ;  /* 0x0000000000017941 */ /* 0x000fea0003800000 */
.L_x_179:
        /* <DEDUP_REMOVED lines=9> */
.L_x_182:
[----:B------:R-:W-:Y:S05]  /*70a0*/  BSYNC B1 ;  /* 0x0000000000017941 */ /* 0x000fea0003800000 */
.L_x_181:
[----:B------:R-:W-:Y:S01]  /*70b0*/  @!P4 IMAD R179, R179, R16, R3 ;  /* 0x00000010b3b3c224 */ /* 0x000fe200078e0203 */
[----:B------:R-:W-:Y:S04]  /*70c0*/  BSSY B1, `(.L_x_183) ;  /* 0x0000006000017945 */ /* 0x000fe80003800000 */
[----:B------:R0:W-:Y:S01]  /*70d0*/  @!P4 STG.E.U8 desc[UR48][R10.64+0x51], R179 ;  /* 0x000051b30a00c986 */ /* 0x0001e2000c101130 */
[----:B------:R-:W-:Y:S05]  /*70e0*/  @P5 BRA `(.L_x_184) ;  /* 0x00000000000c5947 */ /* 0x000fea0003800000 */
[----:B------:R-:W5:Y:S02]  /*70f0*/  LDG.E.U8 R2, desc[UR48][R20.64+0x58] ;  /* 0x0000583014027981 */ /* 0x000f64000c1e1100 */
[----:B-----5:R-:W-:-:S05]  /*7100*/  PRMT R22, R2, 0x8880, RZ ;  /* 0x0000888002167816 */ /* 0x020fca00000000ff */
[----:B------:R-:W-:-:S07]  /*7110*/  IMAD R3, R22, R17, RZ ;  /* 0x0000001116037224 */ /* 0x000fce00078e02ff */
.L_x_184:
[----:B------:R-:W-:Y:S05]  /*7120*/  BSYNC B1 ;  /* 0x0000000000017941 */ /* 0x000fea0003800000 */
.L_x_183:
        /* <DEDUP_REMOVED lines=9> */
.L_x_186:
[----:B------:R-:W-:Y:S05]  /*71c0*/  BSYNC B1 ;  /* 0x0000000000017941 */ /* 0x000fea0003800000 */
.L_x_185:
[----:B------:R-:W-:Y:S01]  /*71d0*/  @!P4 IMAD R181, R181, R16, R3 ;  /* 0x00000010b5b5c224 */ /* 0x000fe200078e0203 */
[----:B------:R-:W-:Y:S04]  /*71e0*/  BSSY B1, `(.L_x_187) ;  /* 0x0000006000017945 */ /* 0x000fe80003800000 */
[----:B------:R0:W-:Y:S01]  /*71f0*/  @!P4 STG.E.U8 desc[UR48][R4.64+0x59], R181 ;  /* 0x000059b50400c986 */ /* 0x0001e2000c101130 */
[----:B------:R-:W-:Y:S05]  /*7200*/  @P5 BRA `(.L_x_188) ;  /* 0x00000000000c5947 */ /* 0x000fea0003800000 */
[----:B------:R-:W5:Y:S02]  /*7210*/  LDG.E.U8 R2, desc[UR48][R18.64+0x58] ;  /* 0x0000583012027981 */ /* 0x000f64000c1e1100 */
[----:B-----5:R-:W-:-:S05]  /*7220*/  PRMT R22, R2, 0x8880, RZ ;  /* 0x0000888002167816 */ /* 0x020fca00000000ff */
[----:B------:R-:W-:-:S07]  /*7230*/  IMAD R3, R22, R17, RZ ;  /* 0x0000001116037224 */ /* 0x000fce00078e02ff */
.L_x_188:
[----:B------:R-:W-:Y:S05]  /*7240*/  BSYNC B1 ;  /* 0x0000000000017941 */ /* 0x000fea0003800000 */
.L_x_187:
        /* <DEDUP_REMOVED lines=9> */
.L_x_190:
[----:B------:R-:W-:Y:S05]  /*72e0*/  BSYNC B1 ;  /* 0x0000000000017941 */ /* 0x000fea0003800000 */
.L_x_189:
[----:B------:R-:W-:Y:S01]  /*72f0*/  @!P4 IMAD R183, R183, R16, R3 ;  /* 0x00000010b7b7c224 */ /* 0x000fe200078e0203 */
[----:B------:R-:W-:Y:S04]  /*7300*/  BSSY B1, `(.L_x_191) ;  /* 0x0000006000017945 */ /* 0x000fe80003800000 */
[----:B------:R0:W-:Y:S01]  /*7310*/  @!P4 STG.E.U8 desc[UR48][R10.64+0x59], R183 ;  /* 0x000059b70a00c986 */ /* 0x0001e2000c101130 */
[----:B------:R-:W-:Y:S05]  /*7320*/  @P5 BRA `(.L_x_192) ;  /* 0x00000000000c5947 */ /* 0x000fea0003800000 */
[----:B------:R-:W5:Y:S02]  /*7330*/  LDG.E.U8 R2, desc[UR48][R14.64+0x40] ;  /* 0x000040300e027981 */ /* 0x000f64000c1e1100 */
[----:B-----5:R-:W-:-:S05]  /*7340*/  PRMT R22, R2, 0x8880, RZ ;  /* 0x0000888002167816 */ /* 0x020fca00000000ff */
[----:B------:R-:W-:-:S07]  /*7350*/  IMAD R3, R22, R17, RZ ;  /* 0x0000001116037224 */ /* 0x000fce00078e02ff */
.L_x_192:
[----:B------:R-:W-:Y:S05]  /*7360*/  BSYNC B1 ;  /* 0x0000000000017941 */ /* 0x000fea0003800000 */
.L_x_191:
        /* <DEDUP_REMOVED lines=9> */
.L_x_194:
[----:B------:R-:W-:Y:S05]  /*7400*/  BSYNC B1 ;  /* 0x0000000000017941 */ /* 0x000fea0003800000 */
.L_x_193:
[----:B------:R-:W-:Y:S01]  /*7410*/  @!P4 IMAD R153, R153, R16, R3 ;  /* 0x000000109999c224 */ /* 0x000fe200078e0203 */
[----:B------:R-:W-:Y:S04]  /*7420*/  BSSY B1, `(.L_x_195) ;  /* 0x0000006000017945 */ /* 0x000fe80003800000 */
[----:B------:R0:W-:Y:S01]  /*7430*/  @!P4 STG.E.U8 desc[UR48][R6.64+0x41], R153 ;  /* 0x000041990600c986 */ /* 0x0001e2000c101130 */
[----:B------:R-:W-:Y:S05]  /*7440*/  @P5 BRA `(.L_x_196) ;  /* 0x00000000000c5947 */ /* 0x000fea0003800000 */
[----:B------:R-:W5:Y:S02]  /*7450*/  LDG.E.U8 R2, desc[UR48][R12.64+0x40] ;  /* 0x000040300c027981 */ /* 0x000f64000c1e1100 */
[----:B-----5:R-:W-:-:S05]  /*7460*/  PRMT R22, R2, 0x8880, RZ ;  /* 0x0000888002167816 */ /* 0x020fca00000000ff */
[----:B------:R-:W-:-:S07]  /*7470*/  IMAD R3, R22, R17, RZ ;  /* 0x0000001116037224 */ /* 0x000fce00078e02ff */
.L_x_196:
[----:B------:R-:W-:Y:S05]  /*7480*/  BSYNC B1 ;  /* 0x0000000000017941 */ /* 0x000fea0003800000 */
.L_x_195:
        /* <DEDUP_REMOVED lines=9> */
.L_x_198:
[----:B------:R-:W-:Y:S05]  /*7520*/  BSYNC B1 ;  /* 0x0000000000017941 */ /* 0x000fea0003800000 */
.L_x_197:
[----:B------:R-:W-:Y:S01]  /*7530*/  @!P4 IMAD R155, R155, R16, R3 ;  /* 0x000000109b9bc224 */ /* 0x000fe200078e0203 */
[----:B------:R-:W-:Y:S04]  /*7540*/  BSSY B1, `(.L_x_199) ;  /* 0x0000006000017945 */ /* 0x000fe80003800000 */
[----:B------:R0:W-:Y:S01]  /*7550*/  @!P4 STG.E.U8 desc[UR48][R8.64+0x41], R155 ;  /* 0x0000419b0800c986 */ /* 0x0001e2000c101130 */
[----:B------:R-:W-:Y:S05]  /*7560*/  @P5 BRA `(.L_x_200) ;  /* 0x00000000000c5947 */ /* 0x000fea0003800000 */
[----:B------:R-:W5:Y:S02]  /*7570*/  LDG.E.U8 R2, desc[UR48][R14.64+0x48] ;  /* 0x000048300e027981 */ /* 0x000f64000c1e1100 */
[----:B-----5:R-:W-:-:S05]  /*7580*/  PRMT R22, R2, 0x8880, RZ ;  /* 0x0000888002167816 */ /* 0x020fca00000000ff */
[----:B------:R-:W-:-:S07]  /*7590*/  IMAD R3, R22, R17, RZ ;  /* 0x0000001116037224 */ /* 0x000fce00078e02ff */
.L_x_200:
[----:B------:R-:W-:Y:S05]  /*75a0*/  BSYNC B1 ;  /* 0x0000000000017941 */ /* 0x000fea0003800000 */
.L_x_199:
        /* <DEDUP_REMOVED lines=9> */
.L_x_202:
[----:B------:R-:W-:Y:S05]  /*7640*/  BSYNC B1 ;  /* 0x0000000000017941 */ /* 0x000fea0003800000 */
.L_x_201:
[----:B------:R-:W-:Y:S01]  /*7650*/  @!P4 IMAD R157, R157, R16, R3 ;  /* 0x000000109d9dc224 */ /* 0x000fe200078e0203 */
[----:B------:R-:W-:Y:S04]  /*7660*/  BSSY B1, `(.L_x_203) ;  /* 0x0000006000017945 */ /* 0x000fe80003800000 */
[----:B------:R0:W-:Y:S01]  /*7670*/  @!P4 STG.E.U8 desc[UR48][R6.64+0x49], R157 ;  /* 0x0000499d0600c986 */ /* 0x0001e2000c101130 */
[----:B------:R-:W-:Y:S05]  /*7680*/  @P5 BRA `(.L_x_204) ;  /* 0x00000000000c5947 */ /* 0x000fea0003800000 */
[----:B------:R-:W5:Y:S02]  /*7690*/  LDG.E.U8 R2, desc[UR48][R12.64+0x48] ;  /* 0x000048300c027981 */ /* 0x000f64000c1e1100 */
[----:B-----5:R-:W-:-:S05]  /*76a0*/  PRMT R22, R2, 0x8880, RZ ;  /* 0x0000888002167816 */ /* 0x020fca00000000ff */
[----:B------:R-:W-:-:S07]  /*76b0*/  IMAD R3, R22, R17, RZ ;  /* 0x0000001116037224 */ /* 0x000fce00078e02ff */
.L_x_204:
[----:B------:R-:W-:Y:S05]  /*76c0*/  BSYNC B1 ;  /* 0x0000000000017941 */ /* 0x000fea0003800000 */
.L_x_203:
        /* <DEDUP_REMOVED lines=9> */
.L_x_206:
[----:B------:R-:W-:Y:S05]  /*7760*/  BSYNC B1 ;  /* 0x0000000000017941 */ /* 0x000fea0003800000 */
.L_x_205:
[----:B------:R-:W-:Y:S01]  /*7770*/  @!P4 IMAD R159, R159, R16, R3 ;  /* 0x000000109f9fc224 */ /* 0x000fe200078e0203 */
[----:B------:R-:W-:Y:S04]  /*7780*/  BSSY B1, `(.L_x_207) ;  /* 0x0000006000017945 */ /* 0x000fe80003800000 */
[----:B------:R0:W-:Y:S01]  /*7790*/  @!P4 STG.E.U8 desc[UR48][R8.64+0x49], R159 ;  /* 0x0000499f0800c986 */ /* 0x0001e2000c101130 */
[----:B------:R-:W-:Y:S05]  /*77a0*/  @P5 BRA `(.L_x_208) ;  /* 0x00000000000c5947 */ /* 0x000fea0003800000 */
[----:B------:R-:W5:Y:S02]  /*77b0*/  LDG.E.U8 R2, desc[UR48][R14.64+0x50] ;  /* 0x000050300e027981 */ /* 0x000f64000c1e1100 */
[----:B-----5:R-:W-:-:S05]  /*77c0*/  PRMT R22, R2, 0x8880, RZ ;  /* 0x0000888002167816 */ /* 0x020fca00000000ff */
[----:B------:R-:W-:-:S07]  /*77d0*/  IMAD R3, R22, R17, RZ ;  /* 0x0000001116037224 */ /* 0x000fce00078e02ff */
.L_x_208:
[----:B------:R-:W-:Y:S05]  /*77e0*/  BSYNC B1 ;  /* 0x0000000000017941 */ /* 0x000fea0003800000 */
.L_x_207:
        /* <DEDUP_REMOVED lines=9> */
.L_x_210:
[----:B------:R-:W-:Y:S05]  /*7880*/  BSYNC B1 ;  /* 0x0000000000017941 */ /* 0x000fea0003800000 */
.L_x_209:
[----:B------:R-:W-:Y:S01]  /*7890*/  @!P4 IMAD R161, R161, R16, R3 ;  /* 0x00000010a1a1c224 */ /* 0x000fe200078e0203 */
[----:B------:R-:W-:Y:S04]  /*78a0*/  BSSY B1, `(.L_x_211) ;  /* 0x0000006000017945 */ /* 0x000fe80003800000 */
[----:B------:R0:W-:Y:S01]  /*78b0*/  @!P4 STG.E.U8 desc[UR48][R6.64+0x51], R161 ;  /* 0x000051a10600c986 */ /* 0x0001e2000c101130 */
[----:B------:R-:W-:Y:S05]  /*78c0*/  @P5 BRA `(.L_x_212) ;  /* 0x00000000000c5947 */ /* 0x000fea0003800000 */
[----:B------:R-:W5:Y:S02]  /*78d0*/  LDG.E.U8 R2, desc[UR48][R12.64+0x50] ;  /* 0x000050300c027981 */ /* 0x000f64000c1e1100 */
[----:B-----5:R-:W-:-:S05]  /*78e0*/  PRMT R22, R2, 0x8880, RZ ;  /* 0x0000888002167816 */ /* 0x020fca00000000ff */
[----:B------:R-:W-:-:S07]  /*78f0*/  IMAD R3, R22, R17, RZ ;  /* 0x0000001116037224 */ /* 0x000fce00078e02ff */
.L_x_212:
[----:B------:R-:W-:Y:S05]  /*7900*/  BSYNC B1 ;  /* 0x0000000000017941 */ /* 0x000fea0003800000 */
.L_x_211:
        /* <DEDUP_REMOVED lines=9> */
.L_x_214:
[----:B------:R-:W-:Y:S05]  /*79a0*/  BSYNC B1 ;  /* 0x0000000000017941 */ /* 0x000fea0003800000 */
.L_x_213:
[----:B------:R-:W-:Y:S01]  /*79b0*/  @!P4 IMAD R163, R163, R16, R3 ;  /* 0x00000010a3a3c224 */ /* 0x000fe200078e0203 */
[----:B------:R-:W-:Y:S04]  /*79c0*/  BSSY B1, `(.L_x_215) ;  /* 0x0000006000017945 */ /* 0x000fe80003800000 */
[----:B------:R0:W-:Y:S01]  /*79d0*/  @!P4 STG.E.U8 desc[UR48][R8.64+0x51], R163 ;  /* 0x000051a30800c986 */ /* 0x0001e2000c101130 */
[----:B------:R-:W-:Y:S05]  /*79e0*/  @P5 BRA `(.L_x_216) ;  /* 0x00000000000c5947 */ /* 0x000fea0003800000 */
[----:B------:R-:W5:Y:S02]  /*79f0*/  LDG.E.U8 R2, desc[UR48][R14.64+0x58] ;  /* 0x000058300e027981 */ /* 0x000f64000c1e1100 */
[----:B-----5:R-:W-:-:S05]  /*7a00*/  PRMT R22, R2, 0x8880, RZ ;  /* 0x0000888002167816 */ /* 0x020fca00000000ff */
[----:B------:R-:W-:-:S07]  /*7a10*/  IMAD R3, R22, R17, RZ ;  /* 0x0000001116037224 */ /* 0x000fce00078e02ff */
.L_x_216:
[----:B------:R-:W-:Y:S05]  /*7a20*/  BSYNC B1 ;  /* 0x0000000000017941 */ /* 0x000fea0003800000 */
.L_x_215:
        /* <DEDUP_REMOVED lines=9> */
.L_x_218:
[----:B------:R-:W-:Y:S05]  /*7ac0*/  BSYNC B1 ;  /* 0x0000000000017941 */ /* 0x000fea0003800000 */
.L_x_217:
[----:B------:R-:W-:Y:S01]  /*7ad0*/  @!P4 IMAD R165, R165, R16, R3 ;  /* 0x00000010a5a5c224 */ /* 0x000fe200078e0203 */
[----:B------:R-:W-:Y:S04]  /*7ae0*/  BSSY B1, `(.L_x_219) ;  /* 0x0000006000017945 */ /* 0x000fe80003800000 */
[----:B------:R0:W-:Y:S01]  /*7af0*/  @!P4 STG.E.U8 desc[UR48][R6.64+0x59], R165 ;  /* 0x000059a50600c986 */ /* 0x0001e2000c101130 */
[----:B------:R-:W-:Y:S05]  /*7b00*/  @P5 BRA `(.L_x_220) ;  /* 0x00000000000c5947 */ /* 0x000fea0003800000 */
[----:B------:R-:W5:Y:S02]  /*7b10*/  LDG.E.U8 R2, desc[UR48][R12.64+0x58] ;  /* 0x000058300c027981 */ /* 0x000f64000c1e1100 */
[----:B-----5:R-:W-:-:S05]  /*7b20*/  PRMT R22, R2, 0x8880, RZ ;  /* 0x0000888002167816 */ /* 0x020fca00000000ff */
[----:B------:R-:W-:-:S07]  /*7b30*/  IMAD R3, R22, R17, RZ ;  /* 0x0000001116037224 */ /* 0x000fce00078e02ff */
.L_x_220:
[----:B------:R-:W-:Y:S05]  /*7b40*/  BSYNC B1 ;  /* 0x0000000000017941 */ /* 0x000fea0003800000 */
.L_x_219:
        /* <DEDUP_REMOVED lines=9> */
.L_x_222:
[----:B------:R-:W-:Y:S05]  /*7be0*/  BSYNC B1 ;  /* 0x0000000000017941 */ /* 0x000fea0003800000 */
.L_x_221:
[----:B------:R-:W-:Y:S01]  /*7bf0*/  @!P4 IMAD R167, R167, R16, R3 ;  /* 0x00000010a7a7c224 */ /* 0x000fe200078e0203 */
[----:B------:R-:W-:Y:S04]  /*7c00*/  BSSY B1, `(.L_x_223) ;  /* 0x0000006000017945 */ /* 0x000fe80003800000 */
[----:B------:R0:W-:Y:S01]  /*7c10*/  @!P4 STG.E.U8 desc[UR48][R8.64+0x59], R167 ;  /* 0x000059a70800c986 */ /* 0x0001e2000c101130 */
[----:B------:R-:W-:Y:S05]  /*7c20*/  @P5 BRA `(.L_x_224) ;  /* 0x00000000000c5947 */ /* 0x000fea0003800000 */
[----:B------:R-:W5:Y:S02]  /*7c30*/  LDG.E.U8 R2, desc[UR48][R20.64+0x60] ;  /* 0x0000603014027981 */ /* 0x000f64000c1e1100 */
[----:B-----5:R-:W-:-:S05]  /*7c40*/  PRMT R22, R2, 0x8880, RZ ;  /* 0x0000888002167816 */ /* 0x020fca00000000ff */
[----:B------:R-:W-:-:S07]  /*7c50*/  IMAD R3, R22, R17, RZ ;  /* 0x0000001116037224 */ /* 0x000fce00078e02ff */
.L_x_224:
[----:B------:R-:W-:Y:S05]  /*7c60*/  BSYNC B1 ;  /* 0x0000000000017941 */ /* 0x000fea0003800000 */
.L_x_223:
        /* <DEDUP_REMOVED lines=9> */
.L_x_226:
[----:B------:R-:W-:Y:S05]  /*7d00*/  BSYNC B1 ;  /* 0x0000000000017941 */ /* 0x000fea0003800000 */
.L_x_225:
[----:B------:R-:W-:Y:S01]  /*7d10*/  @!P4 IMAD R137, R137, R16, R3 ;  /* 0x000000108989c224 */ /* 0x000fe200078e0203 */
[----:B------:R-:W-:Y:S04]  /*7d20*/  BSSY B1, `(.L_x_227) ;  /* 0x0000006000017945 */ /* 0x000fe80003800000 */
[----:B------:R0:W-:Y:S01]  /*7d30*/  @!P4 STG.E.U8 desc[UR48][R4.64+0x61], R137 ;  /* 0x000061890400c986 */ /* 0x0001e2000c101130 */
[----:B------:R-:W-:Y:S05]  /*7d40*/  @P5 BRA `(.L_x_228) ;  /* 0x00000000000c5947 */ /* 0x000fea0003800000 */
[----:B------:R-:W5:Y:S02]  /*7d50*/  LDG.E.U8 R2, desc[UR48][R18.64+0x60] ;  /* 0x0000603012027981 */ /* 0x000f64000c1e1100 */
[----:B-----5:R-:W-:-:S05]  /*7d60*/  PRMT R22, R2, 0x8880, RZ ;  /* 0x0000888002167816 */ /* 0x020fca00000000ff */
[----:B------:R-:W-:-:S07]  /*7d70*/  IMAD R3, R22, R17, RZ ;  /* 0x0000001116037224 */ /* 0x000fce00078e02ff */
.L_x_228:
[----:B------:R-:W-:Y:S05]  /*7d80*/  BSYNC B1 ;  /* 0x0000000000017941 */ /* 0x000fea0003800000 */
.L_x_227:
        /* <DEDUP_REMOVED lines=9> */
.L_x_230:
[----:B------:R-:W-:Y:S05]  /*7e20*/  BSYNC B1 ;  /* 0x0000000000017941 */ /* 0x000fea0003800000 */
.L_x_229:
[----:B------:R-:W-:Y:S01]  /*7e30*/  @!P4 IMAD R139, R139, R16, R3 ;  /* 0x000000108b8bc224 */ /* 0x000fe200078e0203 */
[----:B------:R-:W-:Y:S04]  /*7e40*/  BSSY B1, `(.L_x_231) ;  /* 0x0000006000017945 */ /* 0x000fe80003800000 */
[----:B------:R0:W-:Y:S01]  /*7e50*/  @!P4 STG.E.U8 desc[UR48][R10.64+0x61], R139 ;  /* 0x0000618b0a00c986 */ /* 0x0001e2000c101130 */
[----:B------:R-:W-:Y:S05]  /*7e60*/  @P5 BRA `(.L_x_232) ;  /* 0x00000000000c5947 */ /* 0x000fea0003800000 */
[----:B------:R-:W5:Y:S02]  /*7e70*/  LDG.E.U8 R2, desc[UR48][R20.64+0x68] ;  /* 0x0000683014027981 */ /* 0x000f64000c1e1100 */
[----:B-----5:R-:W-:-:S05]  /*7e80*/  PRMT R22, R2, 0x8880, RZ ;  /* 0x0000888002167816 */ /* 0x020fca00000000ff */
[----:B------:R-:W-:-:S07]  /*7e90*/  IMAD R3, R22, R17, RZ ;  /* 0x0000001116037224 */ /* 0x000fce00078e02ff */
.L_x_232:
[----:B------:R-:W-:Y:S05]  /*7ea0*/  BSYNC B1 ;  /* 0x0000000000017941 */ /* 0x000fea0003800000 */
.L_x_231:
        /* <DEDUP_REMOVED lines=9> */
.L_x_234:
[----:B------:R-:W-:Y:S05]  /*7f40*/  BSYNC B1 ;  /* 0x0000000000017941 */ /* 0x000fea0003800000 */
.L_x_233:
[----:B------:R-:W-:Y:S01]  /*7f50*/  @!P4 IMAD R141, R141, R16, R3 ;  /* 0x000000108d8dc224 */ /* 0x000fe200078e0203 */
[----:B------:R-:W-:Y:S04]  /*7f60*/  BSSY B1, `(.L_x_235) ;  /* 0x0000006000017945 */ /* 0x000fe80003800000 */
[----:B------:R0:W-:Y:S01]  /*7f70*/  @!P4 STG.E.U8 desc[UR48][R4.64+0x69], R141 ;  /* 0x0000698d0400c986 */ /* 0x0001e2000c101130 */
[----:B------:R-:W-:Y:S05]  /*7f80*/  @P5 BRA `(.L_x_236) ;  /* 0x00000000000c5947 */ /* 0x000fea0003800000 */
[----:B------:R-:W5:Y:S02]  /*7f90*/  LDG.E.U8 R2, desc[UR48][R18.64+0x68] ;  /* 0x0000683012027981 */ /* 0x000f64000c1e1100 */
[----:B-----5:R-:W-:-:S05]  /*7fa0*/  PRMT R22, R2, 0x8880, RZ ;  /* 0x0000888002167816 */ /* 0x020fca00000000ff */
[----:B------:R-:W-:-:S07]  /*7fb0*/  IMAD R3, R22, R17, RZ ;  /* 0x0000001116037224 */ /* 0x000fce00078e02ff */
.L_x_236:
[----:B------:R-:W-:Y:S05]  /*7fc0*/  BSYNC B1 ;  /* 0x0000000000017941 */ /* 0x000fea0003800000 */
.L_x_235:
        /* <DEDUP_REMOVED lines=9> */
.L_x_238:
[----:B------:R-:W-:Y:S05]  /*8060*/  BSYNC B1 ;  /* 0x0000000000017941 */ /* 0x000fea0003800000 */
.L_x_237:
[----:B------:R-:W-:Y:S01]  /*8070*/  @!P4 IMAD R143, R143, R16, R3 ;  /* 0x000000108f8fc224 */ /* 0x000fe200078e0203 */
[----:B------:R-:W-:Y:S04]  /*8080*/  BSSY B1, `(.L_x_239) ;  /* 0x0000006000017945 */ /* 0x000fe80003800000 */
[----:B------:R0:W-:Y:S01]  /*8090*/  @!P4 STG.E.U8 desc[UR48][R10.64+0x69], R143 ;  /* 0x0000698f0a00c986 */ /* 0x0001e2000c101130 */
[----:B------:R-:W-:Y:S05]  /*80a0*/  @P5 BRA `(.L_x_240) ;  /* 0x00000000000c5947 */ /* 0x000fea0003800000 */
[----:B------:R-:W5:Y:S02]  /*80b0*/  LDG.E.U8 R2, desc[UR48][R20.64+0x70] ;  /* 0x0000703014027981 */ /* 0x000f64000c1e1100 */
[----:B-----5:R-:W-:-:S05]  /*80c0*/  PRMT R22, R2, 0x8880, RZ ;  /* 0x0000888002167816 */ /* 0x020fca00000000ff */
[----:B------:R-:W-:-:S07]  /*80d0*/  IMAD R3, R22, R17, RZ ;  /* 0x0000001116037224 */ /* 0x000fce00078e02ff */
.L_x_240:
[----:B------:R-:W-:Y:S05]  /*80e0*/  BSYNC B1 ;  /* 0x0000000000017941 */ /* 0x000fea0003800000 */
.L_x_239:
        /* <DEDUP_REMOVED lines=9> */
.L_x_242:
[----:B------:R-:W-:Y:S05]  /*8180*/  BSYNC B1 ;  /* 0x0000000000017941 */ /* 0x000fea0003800000 */
.L_x_241:
[----:B------:R-:W-:Y:S01]  /*8190*/  @!P4 IMAD R145, R145, R16, R3 ;  /* 0x000000109191c224 */ /* 0x000fe200078e0203 */
[----:B------:R-:W-:Y:S04]  /*81a0*/  BSSY B1, `(.L_x_243) ;  /* 0x0000006000017945 */ /* 0x000fe80003800000 */
[----:B------:R0:W-:Y:S01]  /*81b0*/  @!P4 STG.E.U8 desc[UR48][R4.64+0x71], R145 ;  /* 0x000071910400c986 */ /* 0x0001e2000c101130 */
[----:B------:R-:W-:Y:S05]  /*81c0*/  @P5 BRA `(.L_x_244) ;  /* 0x00000000000c5947 */ /* 0x000fea0003800000 */
[----:B------:R-:W5:Y:S02]  /*81d0*/  LDG.E.U8 R2, desc[UR48][R18.64+0x70] ;  /* 0x0000703012027981 */ /* 0x000f64000c1e1100 */
[----:B-----5:R-:W-:-:S05]  /*81e0*/  PRMT R22, R2, 0x8880, RZ ;  /* 0x0000888002167816 */ /* 0x020fca00000000ff */
[----:B------:R-:W-:-:S07]  /*81f0*/  IMAD R3, R22, R17, RZ ;  /* 0x0000001116037224 */ /* 0x000fce00078e02ff */
.L_x_244:
[----:B------:R-:W-:Y:S05]  /*8200*/  BSYNC B1 ;  /* 0x0000000000017941 */ /* 0x000fea0003800000 */
.L_x_243:
        /* <DEDUP_REMOVED lines=9> */
.L_x_246:
[----:B------:R-:W-:Y:S05]  /*82a0*/  BSYNC B1 ;  /* 0x0000000000017941 */ /* 0x000fea0003800000 */
.L_x_245:
[----:B------:R-:W-:Y:S01]  /*82b0*/  @!P4 IMAD R147, R147, R16, R3 ;  /* 0x000000109393c224 */ /* 0x000fe200078e0203 */
[----:B------:R-:W-:Y:S04]  /*82c0*/  BSSY B1, `(.L_x_247) ;  /* 0x0000006000017945 */ /* 0x000fe80003800000 */
[----:B------:R0:W-:Y:S01]  /*82d0*/  @!P4 STG.E.U8 desc[UR48][R10.64+0x71], R147 ;  /* 0x000071930a00c986 */ /* 0x0001e2000c101130 */
[----:B------:R-:W-:Y:S05]  /*82e0*/  @P5 BRA `(.L_x_248) ;  /* 0x00000000000c5947 */ /* 0x000fea0003800000 */
[----:B------:R-:W5:Y:S02]  /*82f0*/  LDG.E.U8 R2, desc[UR48][R20.64+0x78] ;  /* 0x0000783014027981 */ /* 0x000f64000c1e1100 */
[----:B-----5:R-:W-:-:S05]  /*8300*/  PRMT R22, R2, 0x8880, RZ ;  /* 0x0000888002167816 */ /* 0x020fca00000000ff */
[----:B------:R-:W-:-:S07]  /*8310*/  IMAD R3, R22, R17, RZ ;  /* 0x0000001116037224 */ /* 0x000fce00078e02ff */
.L_x_248:
[----:B------:R-:W-:Y:S05]  /*8320*/  BSYNC B1 ;  /* 0x0000000000017941 */ /* 0x000fea0003800000 */
.L_x_247:
        /* <DEDUP_REMOVED lines=9> */
.L_x_250:
[----:B------:R-:W-:Y:S05]  /*83c0*/  BSYNC B1 ;  /* 0x0000000000017941 */ /* 0x000fea0003800000 */
.L_x_249:
[----:B------:R-:W-:Y:S01]  /*83d0*/  @!P4 IMAD R149, R149, R16, R3 ;  /* 0x000000109595c224 */ /* 0x000fe200078e0203 */
[----:B------:R-:W-:Y:S04]  /*83e0*/  BSSY B1, `(.L_x_251) ;  /* 0x0000006000017945 */ /* 0x000fe80003800000 */
[----:B------:R0:W-:Y:S01]  /*83f0*/  @!P4 STG.E.U8 desc[UR48][R4.64+0x79], R149 ;  /* 0x000079950400c986 */ /* 0x0001e2000c101130 */
[----:B------:R-:W-:Y:S05]  /*8400*/  @P5 BRA `(.L_x_252) ;  /* 0x00000000000c5947 */ /* 0x000fea0003800000 */
[----:B------:R-:W5:Y:S02]  /*8410*/  LDG.E.U8 R2, desc[UR48][R18.64+0x78] ;  /* 0x0000783012027981 */ /* 0x000f64000c1e1100 */
[----:B-----5:R-:W-:-:S05]  /*8420*/  PRMT R22, R2, 0x8880, RZ ;  /* 0x0000888002167816 */ /* 0x020fca00000000ff */
[----:B------:R-:W-:-:S07]  /*8430*/  IMAD R3, R22, R17, RZ ;  /* 0x0000001116037224 */ /* 0x000fce00078e02ff */
.L_x_252:
[----:B------:R-:W-:Y:S05]  /*8440*/  BSYNC B1 ;  /* 0x0000000000017941 */ /* 0x000fea0003800000 */
.L_x_251:
        /* <DEDUP_REMOVED lines=9> */
.L_x_254:
[----:B------:R-:W-:Y:S05]  /*84e0*/  BSYNC B1 ;  /* 0x0000000000017941 */ /* 0x000fea0003800000 */
.L_x_253:
[----:B------:R-:W-:Y:S01]  /*84f0*/  @!P4 IMAD R151, R151, R16, R3 ;  /* 0x000000109797c224 */ /* 0x000fe200078e0203 */
[----:B------:R-:W-:Y:S04]  /*8500*/  BSSY B1, `(.L_x_255) ;  /* 0x0000006000017945 */ /* 0x000fe80003800000 */
[----:B------:R0:W-:Y:S01]  /*8510*/  @!P4 STG.E.U8 desc[UR48][R10.64+0x79], R151 ;  /* 0x000079970a00c986 */ /* 0x0001e2000c101130 */
[----:B------:R-:W-:Y:S05]  /*8520*/  @P5 BRA `(.L_x_256) ;  /* 0x00000000000c5947 */ /* 0x000fea0003800000 */
[----:B------:R-:W5:Y:S02]  /*8530*/  LDG.E.U8 R2, desc[UR48][R14.64+0x60] ;  /* 0x000060300e027981 */ /* 0x000f64000c1e1100 */
[----:B-----5:R-:W-:-:S05]  /*8540*/  PRMT R22, R2, 0x8880, RZ ;  /* 0x0000888002167816 */ /* 0x020fca00000000ff */
[----:B------:R-:W-:-:S07]  /*8550*/  IMAD R3, R22, R17, RZ ;  /* 0x0000001116037224 */ /* 0x000fce00078e02ff */
.L_x_256:
[----:B------:R-:W-:Y:S05]  /*8560*/  BSYNC B1 ;  /* 0x0000000000017941 */ /* 0x000fea0003800000 */
.L_x_255:
        /* <DEDUP_REMOVED lines=9> */
.L_x_258:
[----:B------:R-:W-:Y:S05]  /*8600*/  BSYNC B1 ;  /* 0x0000000000017941 */ /* 0x000fea0003800000 */
.L_x_257:
[----:B------:R-:W-:Y:S01]  /*8610*/  @!P4 IMAD R121, R121, R16, R3 ;  /* 0x000000107979c224 */ /* 0x000fe200078e0203 */
[----:B------:R-:W-:Y:S04]  /*8620*/  BSSY B1, `(.L_x_259) ;  /* 0x0000006000017945 */ /* 0x000fe80003800000 */
[----:B------:R0:W-:Y:S01]  /*8630*/  @!P4 STG.E.U8 desc[UR48][R6.64+0x61], R121 ;  /* 0x000061790600c986 */ /* 0x0001e2000c101130 */
[----:B------:R-:W-:Y:S05]  /*8640*/  @P5 BRA `(.L_x_260) ;  /* 0x00000000000c5947 */ /* 0x000fea0003800000 */
[----:B------:R-:W5:Y:S02]  /*8650*/  LDG.E.U8 R2, desc[UR48][R12.64+0x60] ;  /* 0x000060300c027981 */ /* 0x000f64000c1e1100 */
[----:B-----5:R-:W-:-:S05]  /*8660*/  PRMT R22, R2, 0x8880, RZ ;  /* 0x0000888002167816 */ /* 0x020fca00000000ff */
[----:B------:R-:W-:-:S07]  /*8670*/  IMAD R3, R22, R17, RZ ;  /* 0x0000001116037224 */ /* 0x000fce00078e02ff */
.L_x_260:
[----:B------:R-:W-:Y:S05]  /*8680*/  BSYNC B1 ;  /* 0x0000000000017941 */ /* 0x000fea0003800000 */
.L_x_259:
        /* <DEDUP_REMOVED lines=9> */
.L_x_262:
[----:B------:R-:W-:Y:S05]  /*8720*/  BSYNC B1 ;  /* 0x0000000000017941 */ /* 0x000fea0003800000 */
.L_x_261:
[----:B------:R-:W-:Y:S01]  /*8730*/  @!P4 IMAD R123, R123, R16, R3 ;  /* 0x000000107b7bc224 */ /* 0x000fe200078e0203 */
[----:B------:R-:W-:Y:S04]  /*8740*/  BSSY B1, `(.L_x_263) ;  /* 0x0000006000017945 */ /* 0x000fe80003800000 */
[----:B------:R0:W-:Y:S01]  /*8750*/  @!P4 STG.E.U8 desc[UR48][R8.64+0x61], R123 ;  /* 0x0000617b0800c986 */ /* 0x0001e2000c101130 */
[----:B------:R-:W-:Y:S05]  /*8760*/  @P5 BRA `(.L_x_264) ;  /* 0x00000000000c5947 */ /* 0x000fea0003800000 */
[----:B------:R-:W5:Y:S02]  /*8770*/  LDG.E.U8 R2, desc[UR48][R14.64+0x68] ;  /* 0x000068300e027981 */ /* 0x000f64000c1e1100 */
[----:B-----5:R-:W-:-:S05]  /*8780*/  PRMT R22, R2, 0x8880, RZ ;  /* 0x0000888002167816 */ /* 0x020fca00000000ff */
[----:B------:R-:W-:-:S07]  /*8790*/  IMAD R3, R22, R17, RZ ;  /* 0x0000001116037224 */ /* 0x000fce00078e02ff */
.L_x_264:
[----:B------:R-:W-:Y:S05]  /*87a0*/  BSYNC B1 ;  /* 0x0000000000017941 */ /* 0x000fea0003800000 */
.L_x_263:
        /* <DEDUP_REMOVED lines=9> */
.L_x_266:
[----:B------:R-:W-:Y:S05]  /*8840*/  BSYNC B1 ;  /* 0x0000000000017941 */ /* 0x000fea0003800000 */
.L_x_265:
[----:B------:R-:W-:Y:S01]  /*8850*/  @!P4 IMAD R125, R125, R16, R3 ;  /* 0x000000107d7dc224 */ /* 0x000fe200078e0203 */
[----:B------:R-:W-:Y:S04]  /*8860*/  BSSY B1, `(.L_x_267) ;  /* 0x0000006000017945 */ /* 0x000fe80003800000 */
[----:B------:R0:W-:Y:S01]  /*8870*/  @!P4 STG.E.U8 desc[UR48][R6.64+0x69], R125 ;  /* 0x0000697d0600c986 */ /* 0x0001e2000c101130 */
[----:B------:R-:W-:Y:S05]  /*8880*/  @P5 BRA `(.L_x_268) ;  /* 0x00000000000c5947 */ /* 0x000fea0003800000 */
[----:B------:R-:W5:Y:S02]  /*8890*/  LDG.E.U8 R2, desc[UR48][R12.64+0x68] ;  /* 0x000068300c027981 */ /* 0x000f64000c1e1100 */
[----:B-----5:R-:W-:-:S05]  /*88a0*/  PRMT R22, R2, 0x8880, RZ ;  /* 0x0000888002167816 */ /* 0x020fca00000000ff */
[----:B------:R-:W-:-:S07]  /*88b0*/  IMAD R3, R22, R17, RZ ;  /* 0x0000001116037224 */ /* 0x000fce00078e02ff */
.L_x_268:
[----:B------:R-:W-:Y:S05]  /*88c0*/  BSYNC B1 ;  /* 0x0000000000017941 */ /* 0x000fea0003800000 */
.L_x_267:
        /* <DEDUP_REMOVED lines=9> */
.L_x_270:
[----:B------:R-:W-:Y:S05]  /*8960*/  BSYNC B1 ;  /* 0x0000000000017941 */ /* 0x000fea0003800000 */
.L_x_269:
[----:B------:R-:W-:Y:S01]  /*8970*/  @!P4 IMAD R127, R127, R16, R3 ;  /* 0x000000107f7fc224 */ /* 0x000fe200078e0203 */
[----:B------:R-:W-:Y:S04]  /*8980*/  BSSY B1, `(.L_x_271) ;  /* 0x0000006000017945 */ /* 0x000fe80003800000 */
[----:B------:R0:W-:Y:S01]  /*8990*/  @!P4 STG.E.U8 desc[UR48][R8.64+0x69], R127 ;  /* 0x0000697f0800c986 */ /* 0x0001e2000c101130 */
[----:B------:R-:W-:Y:S05]  /*89a0*/  @P5 BRA `(.L_x_272) ;  /* 0x00000000000c5947 */ /* 0x000fea0003800000 */
[----:B------:R-:W5:Y:S02]  /*89b0*/  LDG.E.U8 R2, desc[UR48][R14.64+0x70] ;  /* 0x000070300e027981 */ /* 0x000f64000c1e1100 */
[----:B-----5:R-:W-:-:S05]  /*89c0*/  PRMT R22, R2, 0x8880, RZ ;  /* 0x0000888002167816 */ /* 0x020fca00000000ff */
[----:B------:R-:W-:-:S07]  /*89d0*/  IMAD R3, R22, R17, RZ ;  /* 0x0000001116037224 */ /* 0x000fce00078e02ff */
.L_x_272:
[----:B------:R-:W-:Y:S05]  /*89e0*/  BSYNC B1 ;  /* 0x0000000000017941 */ /* 0x000fea0003800000 */
.L_x_271:
        /* <DEDUP_REMOVED lines=9> */
.L_x_274:
[----:B------:R-:W-:Y:S05]  /*8a80*/  BSYNC B1 ;  /* 0x0000000000017941 */ /* 0x000fea0003800000 */
.L_x_273:
[----:B------:R-:W-:Y:S01]  /*8a90*/  @!P4 IMAD R129, R129, R16, R3 ;  /* 0x000000108181c224 */ /* 0x000fe200078e0203 */
[----:B------:R-:W-:Y:S04]  /*8aa0*/  BSSY B1, `(.L_x_275) ;  /* 0x0000006000017945 */ /* 0x000fe80003800000 */
[----:B------:R0:W-:Y:S01]  /*8ab0*/  @!P4 STG.E.U8 desc[UR48][R6.64+0x71], R129 ;  /* 0x000071810600c986 */ /* 0x0001e2000c101130 */
[----:B------:R-:W-:Y:S05]  /*8ac0*/  @P5 BRA `(.L_x_276) ;  /* 0x00000000000c5947 */ /* 0x000fea0003800000 */
[----:B------:R-:W5:Y:S02]  /*8ad0*/  LDG.E.U8 R2, desc[UR48][R12.64+0x70] ;  /* 0x000070300c027981 */ /* 0x000f64000c1e1100 */
[----:B-----5:R-:W-:-:S05]  /*8ae0*/  PRMT R22, R2, 0x8880, RZ ;  /* 0x0000888002167816 */ /* 0x020fca00000000ff */
[----:B------:R-:W-:-:S07]  /*8af0*/  IMAD R3, R22, R17, RZ ;  /* 0x0000001116037224 */ /* 0x000fce00078e02ff */
.L_x_276:
[----:B------:R-:W-:Y:S05]  /*8b00*/  BSYNC B1 ;  /* 0x0000000000017941 */ /* 0x000fea0003800000 */
.L_x_275:
        /* <DEDUP_REMOVED lines=9> */
.L_x_278:
[----:B------:R-:W-:Y:S05]  /*8ba0*/  BSYNC B1 ;  /* 0x0000000000017941 */ /* 0x000fea0003800000 */
.L_x_277:
[----:B------:R-:W-:Y:S01]  /*8bb0*/  @!P4 IMAD R131, R131, R16, R3 ;  /* 0x000000108383c224 */ /* 0x000fe200078e0203 */
[----:B------:R-:W-:Y:S04]  /*8bc0*/  BSSY B1, `(.L_x_279) ;  /* 0x0000006000017945 */ /* 0x000fe80003800000 */
[----:B------:R0:W-:Y:S01]  /*8bd0*/  @!P4 STG.E.U8 desc[UR48][R8.64+0x71], R131 ;  /* 0x000071830800c986 */ /* 0x0001e2000c101130 */
[----:B------:R-:W-:Y:S05]  /*8be0*/  @P5 BRA `(.L_x_280) ;  /* 0x00000000000c5947 */ /* 0x000fea0003800000 */
[----:B------:R-:W5:Y:S02]  /*8bf0*/  LDG.E.U8 R2, desc[UR48][R14.64+0x78] ;  /* 0x000078300e027981 */ /* 0x000f64000c1e1100 */
[----:B-----5:R-:W-:-:S05]  /*8c00*/  PRMT R22, R2, 0x8880, RZ ;  /* 0x0000888002167816 */ /* 0x020fca00000000ff */
[----:B------:R-:W-:-:S07]  /*8c10*/  IMAD R3, R22, R17, RZ ;  /* 0x0000001116037224 */ /* 0x000fce00078e02ff */
.L_x_280:
[----:B------:R-:W-:Y:S05]  /*8c20*/  BSYNC B1 ;  /* 0x0000000000017941 */ /* 0x000fea0003800000 */
.L_x_279:
        /* <DEDUP_REMOVED lines=9> */
.L_x_282:
[----:B------:R-:W-:Y:S05]  /*8cc0*/  BSYNC B1 ;  /* 0x0000000000017941 */ /* 0x000fea0003800000 */
.L_x_281:
[----:B------:R-:W-:Y:S01]  /*8cd0*/  @!P4 IMAD R133, R133, R16, R3 ;  /* 0x000000108585c224 */ /* 0x000fe200078e0203 */
[----:B------:R-:W-:Y:S04]  /*8ce0*/  BSSY B1, `(.L_x_283) ;  /* 0x0000006000017945 */ /* 0x000fe80003800000 */
[----:B------:R0:W-:Y:S01]  /*8cf0*/  @!P4 STG.E.U8 desc[UR48][R6.64+0x79], R133 ;  /* 0x000079850600c986 */ /* 0x0001e2000c101130 */
[----:B------:R-:W-:Y:S05]  /*8d00*/  @P5 BRA `(.L_x_284) ;  /* 0x00000000000c5947 */ /* 0x000fea0003800000 */
[----:B------:R-:W5:Y:S02]  /*8d10*/  LDG.E.U8 R2, desc[UR48][R12.64+0x78] ;  /* 0x000078300c027981 */ /* 0x000f64000c1e1100 */
[----:B-----5:R-:W-:-:S05]  /*8d20*/  PRMT R22, R2, 0x8880, RZ ;  /* 0x0000888002167816 */ /* 0x020fca00000000ff */
[----:B------:R-:W-:-:S07]  /*8d30*/  IMAD R3, R22, R17, RZ ;  /* 0x0000001116037224 */ /* 0x000fce00078e02ff */
.L_x_284:
[----:B------:R-:W-:Y:S05]  /*8d40*/  BSYNC B1 ;  /* 0x0000000000017941 */ /* 0x000fea0003800000 */
.L_x_283:
        /* <DEDUP_REMOVED lines=9> */
.L_x_286:
[----:B------:R-:W-:Y:S05]  /*8de0*/  BSYNC B1 ;  /* 0x0000000000017941 */ /* 0x000fea0003800000 */
.L_x_285:
[----:B------:R-:W-:Y:S01]  /*8df0*/  @!P4 IMAD R135, R135, R16, R3 ;  /* 0x000000108787c224 */ /* 0x000fe200078e0203 */
[----:B------:R-:W-:Y:S04]  /*8e00*/  BSSY B1, `(.L_x_287) ;  /* 0x0000006000017945 */ /* 0x000fe80003800000 */
[----:B------:R0:W-:Y:S01]  /*8e10*/  @!P4 STG.E.U8 desc[UR48][R8.64+0x79], R135 ;  /* 0x000079870800c986 */ /* 0x0001e2000c101130 */
[----:B------:R-:W-:Y:S05]  /*8e20*/  @P5 BRA `(.L_x_288) ;  /* 0x00000000000c5947 */ /* 0x000fea0003800000 */
[----:B------:R-:W5:Y:S02]  /*8e30*/  LDG.E.U8 R2, desc[UR48][R20.64+0x80] ;  /* 0x0000803014027981 */ /* 0x000f64000c1e1100 */
[----:B-----5:R-:W-:-:S05]  /*8e40*/  PRMT R22, R2, 0x8880, RZ ;  /* 0x0000888002167816 */ /* 0x020fca00000000ff */
[----:B------:R-:W-:-:S07]  /*8e50*/  IMAD R3, R22, R17, RZ ;  /* 0x0000001116037224 */ /* 0x000fce00078e02ff */
.L_x_288:
[----:B------:R-:W-:Y:S05]  /*8e60*/  BSYNC B1 ;  /* 0x0000000000017941 */ /* 0x000fea0003800000 */
.L_x_287:
        /* <DEDUP_REMOVED lines=9> */
.L_x_290:
[----:B------:R-:W-:Y:S05]  /*8f00*/  BSYNC B1 ;  /* 0x0000000000017941 */ /* 0x000fea0003800000 */
.L_x_289:
[----:B------:R-:W-:Y:S01]  /*8f10*/  @!P4 IMAD R105, R105, R16, R3 ;  /* 0x000000106969c224 */ /* 0x000fe200078e0203 */
[----:B------:R-:W-:Y:S04]  /*8f20*/  BSSY B1, `(.L_x_291) ;  /* 0x0000006000017945 */ /* 0x000fe80003800000 */
[----:B------:R0:W-:Y:S01]  /*8f30*/  @!P4 STG.E.U8 desc[UR48][R4.64+0x81], R105 ;  /* 0x000081690400c986 */ /* 0x0001e2000c101130 */
[----:B------:R-:W-:Y:S05]  /*8f40*/  @P5 BRA `(.L_x_292) ;  /* 0x00000000000c5947 */ /* 0x000fea0003800000 */
[----:B------:R-:W5:Y:S02]  /*8f50*/  LDG.E.U8 R2, desc[UR48][R18.64+0x80] ;  /* 0x0000803012027981 */ /* 0x000f64000c1e1100 */
[----:B-----5:R-:W-:-:S05]  /*8f60*/  PRMT R22, R2, 0x8880, RZ ;  /* 0x0000888002167816 */ /* 0x020fca00000000ff */
[----:B------:R-:W-:-:S07]  /*8f70*/  IMAD R3, R22, R17, RZ ;  /* 0x0000001116037224 */ /* 0x000fce00078e02ff */
.L_x_292:
[----:B------:R-:W-:Y:S05]  /*8f80*/  BSYNC B1 ;  /* 0x0000000000017941 */ /* 0x000fea0003800000 */
.L_x_291:
        /* <DEDUP_REMOVED lines=9> */
.L_x_294:
[----:B------:R-:W-:Y:S05]  /*9020*/  BSYNC B1 ;  /* 0x0000000000017941 */ /* 0x000fea0003800000 */
.L_x_293:
[----:B------:R-:W-:Y:S01]  /*9030*/  @!P4 IMAD R107, R107, R16, R3 ;  /* 0x000000106b6bc224 */ /* 0x000fe200078e0203 */
[----:B------:R-:W-:Y:S04]  /*9040*/  BSSY B1, `(.L_x_295) ;  /* 0x0000006000017945 */ /* 0x000fe80003800000 */
[----:B------:R0:W-:Y:S01]  /*9050*/  @!P4 STG.E.U8 desc[UR48][R10.64+0x81], R107 ;  /* 0x0000816b0a00c986 */ /* 0x0001e2000c101130 */
[----:B------:R-:W-:Y:S05]  /*9060*/  @P5 BRA `(.L_x_296) ;  /* 0x00000000000c5947 */ /* 0x000fea0003800000 */
[----:B------:R-:W5:Y:S02]  /*9070*/  LDG.E.U8 R2, desc[UR48][R20.64+0x88] ;  /* 0x0000883014027981 */ /* 0x000f64000c1e1100 */
[----:B-----5:R-:W-:-:S05]  /*9080*/  PRMT R22, R2, 0x8880, RZ ;  /* 0x0000888002167816 */ /* 0x020fca00000000ff */
[----:B------:R-:W-:-:S07]  /*9090*/  IMAD R3, R22, R17, RZ ;  /* 0x0000001116037224 */ /* 0x000fce00078e02ff */
.L_x_296:
[----:B------:R-:W-:Y:S05]  /*90a0*/  BSYNC B1 ;  /* 0x0000000000017941 */ /* 0x000fea0003800000 */
.L_x_295:
        /* <DEDUP_REMOVED lines=9> */
.L_x_298:
[----:B------:R-:W-:Y:S05]  /*9140*/  BSYNC B1 ;  /* 0x0000000000017941 */ /* 0x000fea0003800000 */
.L_x_297:
[----:B------:R-:W-:Y:S01]  /*9150*/  @!P4 IMAD R109, R109, R16, R3 ;  /* 0x000000106d6dc224 */ /* 0x000fe200078e0203 */
[----:B------:R-:W-:Y:S04]  /*9160*/  BSSY B1, `(.L_x_299) ;  /* 0x0000006000017945 */ /* 0x000fe80003800000 */
[----:B------:R0:W-:Y:S01]  /*9170*/  @!P4 STG.E.U8 desc[UR48][R4.64+0x89], R109 ;  /* 0x0000896d0400c986 */ /* 0x0001e2000c101130 */
[----:B------:R-:W-:Y:S05]  /*9180*/  @P5 BRA `(.L_x_300) ;  /* 0x00000000000c5947 */ /* 0x000fea0003800000 */
[----:B------:R-:W5:Y:S02]  /*9190*/  LDG.E.U8 R2, desc[UR48][R18.64+0x88] ;  /* 0x0000883012027981 */ /* 0x000f64000c1e1100 */
[----:B-----5:R-:W-:-:S05]  /*91a0*/  PRMT R22, R2, 0x8880, RZ ;  /* 0x0000888002167816 */ /* 0x020fca00000000ff */
[----:B------:R-:W-:-:S07]  /*91b0*/  IMAD R3, R22, R17, RZ ;  /* 0x0000001116037224 */ /* 0x000fce00078e02ff */
.L_x_300:
[----:B------:R-:W-:Y:S05]  /*91c0*/  BSYNC B1 ;  /* 0x0000000000017941 */ /* 0x000fea0003800000 */
.L_x_299:
        /* <DEDUP_REMOVED lines=9> */
.L_x_302:
[----:B------:R-:W-:Y:S05]  /*9260*/  BSYNC B1 ;  /* 0x0000000000017941 */ /* 0x000fea0003800000 */
.L_x_301:
[----:B------:R-:W-:Y:S01]  /*9270*/  @!P4 IMAD R111, R111, R16, R3 ;  /* 0x000000106f6fc224 */ /* 0x000fe200078e0203 */
[----:B------:R-:W-:Y:S04]  /*9280*/  BSSY B1, `(.L_x_303) ;  /* 0x0000006000017945 */ /* 0x000fe80003800000 */
[----:B------:R0:W-:Y:S01]  /*9290*/  @!P4 STG.E.U8 desc[UR48][R10.64+0x89], R111 ;  /* 0x0000896f0a00c986 */ /* 0x0001e2000c101130 */
[----:B------:R-:W-:Y:S05]  /*92a0*/  @P5 BRA `(.L_x_304) ;  /* 0x00000000000c5947 */ /* 0x000fea0003800000 */
[----:B------:R-:W5:Y:S02]  /*92b0*/  LDG.E.U8 R2, desc[UR48][R20.64+0x90] ;  /* 0x0000903014027981 */ /* 0x000f64000c1e1100 */
[----:B-----5:R-:W-:-:S05]  /*92c0*/  PRMT R22, R2, 0x8880, RZ ;  /* 0x0000888002167816 */ /* 0x020fca00000000ff */
[----:B------:R-:W-:-:S07]  /*92d0*/  IMAD R3, R22, R17, RZ ;  /* 0x0000001116037224 */ /* 0x000fce00078e02ff */
.L_x_304:
[----:B------:R-:W-:Y:S05]  /*92e0*/  BSYNC B1 ;  /* 0x0000000000017941 */ /* 0x000fea0003800000 */
.L_x_303:
        /* <DEDUP_REMOVED lines=9> */
.L_x_306:
[----:B------:R-:W-:Y:S05]  /*9380*/  BSYNC B1 ;  /* 0x0000000000017941 */ /* 0x000fea0003800000 */
.L_x_305:
[----:B------:R-:W-:Y:S01]  /*9390*/  @!P4 IMAD R113, R113, R16, R3 ;  /* 0x000000107171c224 */ /* 0x000fe200078e0203 */
[----:B------:R-:W-:Y:S04]  /*93a0*/  BSSY B1, `(.L_x_307) ;  /* 0x0000006000017945 */ /* 0x000fe80003800000 */
[----:B------:R0:W-:Y:S01]  /*93b0*/  @!P4 STG.E.U8 desc[UR48][R4.64+0x91], R113 ;  /* 0x000091710400c986 */ /* 0x0001e2000c101130 */
[----:B------:R-:W-:Y:S05]  /*93c0*/  @P5 BRA `(.L_x_308) ;  /* 0x00000000000c5947 */ /* 0x000fea0003800000 */
[----:B------:R-:W5:Y:S02]  /*93d0*/  LDG.E.U8 R2, desc[UR48][R18.64+0x90] ;  /* 0x0000903012027981 */ /* 0x000f64000c1e1100 */
[----:B-----5:R-:W-:-:S05]  /*93e0*/  PRMT R22, R2, 0x8880, RZ ;  /* 0x0000888002167816 */ /* 0x020fca00000000ff */
[----:B------:R-:W-:-:S07]  /*93f0*/  IMAD R3, R22, R17, RZ ;  /* 0x0000001116037224 */ /* 0x000fce00078e02ff */
.L_x_308:
[----:B------:R-:W-:Y:S05]  /*9400*/  BSYNC B1 ;  /* 0x0000000000017941 */ /* 0x000fea0003800000 */
.L_x_307:
        /* <DEDUP_REMOVED lines=9> */
.L_x_310:
[----:B------:R-:W-:Y:S05]  /*94a0*/  BSYNC B1 ;  /* 0x0000000000017941 */ /* 0x000fea0003800000 */
.L_x_309:
[----:B------:R-:W-:Y:S01]  /*94b0*/  @!P4 IMAD R115, R115, R16, R3 ;  /* 0x000000107373c224 */ /* 0x000fe200078e0203 */
[----:B------:R-:W-:Y:S04]  /*94c0*/  BSSY B1, `(.L_x_311) ;  /* 0x0000006000017945 */ /* 0x000fe80003800000 */
[----:B------:R0:W-:Y:S01]  /*94d0*/  @!P4 STG.E.U8 desc[UR48][R10.64+0x91], R115 ;  /* 0x000091730a00c986 */ /* 0x0001e2000c101130 */
[----:B------:R-:W-:Y:S05]  /*94e0*/  @P5 BRA `(.L_x_312) ;  /* 0x00000000000c5947 */ /* 0x000fea0003800000 */
[----:B------:R-:W5:Y:S02]  /*94f0*/  LDG.E.U8 R2, desc[UR48][R20.64+0x98] ;  /* 0x0000983014027981 */ /* 0x000f64000c1e1100 */
[----:B-----5:R-:W-:-:S05]  /*9500*/  PRMT R22, R2, 0x8880, RZ ;  /* 0x0000888002167816 */ /* 0x020fca00000000ff */
[----:B------:R-:W-:-:S07]  /*9510*/  IMAD R3, R22, R17, RZ ;  /* 0x0000001116037224 */ /* 0x000fce00078e02ff */
.L_x_312:
[----:B------:R-:W-:Y:S05]  /*9520*/  BSYNC B1 ;  /* 0x0000000000017941 */ /* 0x000fea0003800000 */
.L_x_311:
        /* <DEDUP_REMOVED lines=9> */
.L_x_314:
[----:B------:R-:W-:Y:S05]  /*95c0*/  BSYNC B1 ;  /* 0x0000000000017941 */ /* 0x000fea0003800000 */
.L_x_313:
[----:B------:R-:W-:Y:S01]  /*95d0*/  @!P4 IMAD R117, R117, R16, R3 ;  /* 0x000000107575c224 */ /* 0x000fe200078e0203 */
[----:B------:R-:W-:Y:S04]  /*95e0*/  BSSY B1, `(.L_x_315) ;  /* 0x0000006000017945 */ /* 0x000fe80003800000 */
[----:B------:R0:W-:Y:S01]  /*95f0*/  @!P4 STG.E.U8 desc[UR48][R4.64+0x99], R117 ;  /* 0x000099750400c986 */ /* 0x0001e2000c101130 */
[----:B------:R-:W-:Y:S05]  /*9600*/  @P5 BRA `(.L_x_316) ;  /* 0x00000000000c5947 */ /* 0x000fea0003800000 */
[----:B------:R-:W5:Y:S02]  /*9610*/  LDG.E.U8 R2, desc[UR48][R18.64+0x98] ;  /* 0x0000983012027981 */ /* 0x000f64000c1e1100 */
[----:B-----5:R-:W-:-:S05]  /*9620*/  PRMT R22, R2, 0x8880, RZ ;  /* 0x0000888002167816 */ /* 0x020fca00000000ff */
[----:B------:R-:W-:-:S07]  /*9630*/  IMAD R3, R22, R17, RZ ;  /* 0x0000001116037224 */ /* 0x000fce00078e02ff */
.L_x_316:
[----:B------:R-:W-:Y:S05]  /*9640*/  BSYNC B1 ;  /* 0x0000000000017941 */ /* 0x000fea0003800000 */
.L_x_315:
        /* <DEDUP_REMOVED lines=9> */
.L_x_318:
[----:B------:R-:W-:Y:S05]  /*96e0*/  BSYNC B1 ;  /* 0x0000000000017941 */ /* 0x000fea0003800000 */
.L_x_317:
[----:B------:R-:W-:Y:S01]  /*96f0*/  @!P4 IMAD R119, R119, R16, R3 ;  /* 0x000000107777c224 */ /* 0x000fe200078e0203 */
[----:B------:R-:W-:Y:S04]  /*9700*/  BSSY B1, `(.L_x_319) ;  /* 0x0000006000017945 */ /* 0x000fe80003800000 */
[----:B------:R0:W-:Y:S01]  /*9710*/  @!P4 STG.E.U8 desc[UR48][R10.64+0x99], R119 ;  /* 0x000099770a00c986 */ /* 0x0001e2000c101130 */
[----:B------:R-:W-:Y:S05]  /*9720*/  @P5 BRA `(.L_x_320) ;  /* 0x00000000000c5947 */ /* 0x000fea0003800000 */
[----:B------:R-:W5:Y:S02]  /*9730*/  LDG.E.U8 R2, desc[UR48][R14.64+0x80] ;  /* 0x000080300e027981 */ /* 0x000f64000c1e1100 */
[----:B-----5:R-:W-:-:S05]  /*9740*/  PRMT R22, R2, 0x8880, RZ ;  /* 0x0000888002167816 */ /* 0x020fca00000000ff */
[----:B------:R-:W-:-:S07]  /*9750*/  IMAD R3, R22, R17, RZ ;  /* 0x0000001116037224 */ /* 0x000fce00078e02ff */
.L_x_320:
[----:B------:R-:W-:Y:S05]  /*9760*/  BSYNC B1 ;  /* 0x0000000000017941 */ /* 0x000fea0003800000 */
.L_x_319:
        /* <DEDUP_REMOVED lines=9> */
.L_x_322:
[----:B------:R-:W-:Y:S05]  /*9800*/  BSYNC B1 ;  /* 0x0000000000017941 */ /* 0x000fea0003800000 */
.L_x_321:
[----:B------:R-:W-:Y:S01]  /*9810*/  @!P4 IMAD R89, R89, R16, R3 ;  /* 0x000000105959c224 */ /* 0x000fe200078e0203 */
[----:B------:R-:W-:Y:S04]  /*9820*/  BSSY B1, `(.L_x_323) ;  /* 0x0000006000017945 */ /* 0x000fe80003800000 */
[----:B------:R0:W-:Y:S01]  /*9830*/  @!P4 STG.E.U8 desc[UR48][R6.64+0x81], R89 ;  /* 0x000081590600c986 */ /* 0x0001e2000c101130 */
[----:B------:R-:W-:Y:S05]  /*9840*/  @P5 BRA `(.L_x_324) ;  /* 0x00000000000c5947 */ /* 0x000fea0003800000 */
[----:B------:R-:W5:Y:S02]  /*9850*/  LDG.E.U8 R2, desc[UR48][R12.64+0x80] ;  /* 0x000080300c027981 */ /* 0x000f64000c1e1100 */
[----:B-----5:R-:W-:-:S05]  /*9860*/  PRMT R22, R2, 0x8880, RZ ;  /* 0x0000888002167816 */ /* 0x020fca00000000ff */
[----:B------:R-:W-:-:S07]  /*9870*/  IMAD R3, R22, R17, RZ ;  /* 0x0000001116037224 */ /* 0x000fce00078e02ff */
.L_x_324:
[----:B------:R-:W-:Y:S05]  /*9880*/  BSYNC B1 ;  /* 0x0000000000017941 */ /* 0x000fea0003800000 */
.L_x_323:
        /* <DEDUP_REMOVED lines=9> */
.L_x_326:
[----:B------:R-:W-:Y:S05]  /*9920*/  BSYNC B1 ;  /* 0x0000000000017941 */ /* 0x000fea0003800000 */
.L_x_325:
[----:B------:R-:W-:Y:S01]  /*9930*/  @!P4 IMAD R91, R91, R16, R3 ;  /* 0x000000105b5bc224 */ /* 0x000fe200078e0203 */
[----:B------:R-:W-:Y:S04]  /*9940*/  BSSY B1, `(.L_x_327) ;  /* 0x0000006000017945 */ /* 0x000fe80003800000 */
[----:B------:R0:W-:Y:S01]  /*9950*/  @!P4 STG.E.U8 desc[UR48][R8.64+0x81], R91 ;  /* 0x0000815b0800c986 */ /* 0x0001e2000c101130 */
[----:B------:R-:W-:Y:S05]  /*9960*/  @P5 BRA `(.L_x_328) ;  /* 0x00000000000c5947 */ /* 0x000fea0003800000 */
[----:B------:R-:W5:Y:S02]  /*9970*/  LDG.E.U8 R2, desc[UR48][R14.64+0x88] ;  /* 0x000088300e027981 */ /* 0x000f64000c1e1100 */
[----:B-----5:R-:W-:-:S05]  /*9980*/  PRMT R22, R2, 0x8880, RZ ;  /* 0x0000888002167816 */ /* 0x020fca00000000ff */
[----:B------:R-:W-:-:S07]  /*9990*/  IMAD R3, R22, R17, RZ ;  /* 0x0000001116037224 */ /* 0x000fce00078e02ff */
.L_x_328:
[----:B------:R-:W-:Y:S05]  /*99a0*/  BSYNC B1 ;  /* 0x0000000000017941 */ /* 0x000fea0003800000 */
.L_x_327:
        /* <DEDUP_REMOVED lines=9> */
.L_x_330:
[----:B------:R-:W-:Y:S05]  /*9a40*/  BSYNC B1 ;  /* 0x0000000000017941 */ /* 0x000fea0003800000 */
.L_x_329:
[----:B------:R-:W-:Y:S01]  /*9a50*/  @!P4 IMAD R93, R93, R16, R3 ;  /* 0x000000105d5dc224 */ /* 0x000fe200078e0203 */
[----:B------:R-:W-:Y:S04]  /*9a60*/  BSSY B1, `(.L_x_331) ;  /* 0x0000006000017945 */ /* 0x000fe80003800000 */
[----:B------:R0:W-:Y:S01]  /*9a70*/  @!P4 STG.E.U8 desc[UR48][R6.64+0x89], R93 ;  /* 0x0000895d0600c986 */ /* 0x0001e2000c101130 */
[----:B------:R-:W-:Y:S05]  /*9a80*/  @P5 BRA `(.L_x_332) ;  /* 0x00000000000c5947 */ /* 0x000fea0003800000 */
[----:B------:R-:W5:Y:S02]  /*9a90*/  LDG.E.U8 R2, desc[UR48][R12.64+0x88] ;  /* 0x000088300c027981 */ /* 0x000f64000c1e1100 */
[----:B-----5:R-:W-:-:S05]  /*9aa0*/  PRMT R22, R2, 0x8880, RZ ;  /* 0x0000888002167816 */ /* 0x020fca00000000ff */
[----:B------:R-:W-:-:S07]  /*9ab0*/  IMAD R3, R22, R17, RZ ;  /* 0x0000001116037224 */ /* 0x000fce00078e02ff */
.L_x_332:
[----:B------:R-:W-:Y:S05]  /*9ac0*/  BSYNC B1 ;  /* 0x0000000000017941 */ /* 0x000fea0003800000 */
.L_x_331:
        /* <DEDUP_REMOVED lines=9> */
.L_x_334:
[----:B------:R-:W-:Y:S05]  /*9b60*/  BSYNC B1 ;  /* 0x0000000000017941 */ /* 0x000fea0003800000 */
.L_x_333:
[----:B------:R-:W-:Y:S01]  /*9b70*/  @!P4 IMAD R95, R95, R16, R3 ;  /* 0x000000105f5fc224 */ /* 0x000fe200078e0203 */
[----:B------:R-:W-:Y:S04]  /*9b80*/  BSSY B1, `(.L_x_335) ;  /* 0x0000006000017945 */ /* 0x000fe80003800000 */
[----:B------:R0:W-:Y:S01]  /*9b90*/  @!P4 STG.E.U8 desc[UR48][R8.64+0x89], R95 ;  /* 0x0000895f0800c986 */ /* 0x0001e2000c101130 */
[----:B------:R-:W-:Y:S05]  /*9ba0*/  @P5 BRA `(.L_x_336) ;  /* 0x00000000000c5947 */ /* 0x000fea0003800000 */
[----:B------:R-:W5:Y:S02]  /*9bb0*/  LDG.E.U8 R2, desc[UR48][R14.64+0x90] ;  /* 0x000090300e027981 */ /* 0x000f64000c1e1100 */
[----:B-----5:R-:W-:-:S05]  /*9bc0*/  PRMT R22, R2, 0x8880, RZ ;  /* 0x0000888002167816 */ /* 0x020fca00000000ff */
[----:B------:R-:W-:-:S07]  /*9bd0*/  IMAD R3, R22, R17, RZ ;  /* 0x0000001116037224 */ /* 0x000fce00078e02ff */
.L_x_336:
[----:B------:R-:W-:Y:S05]  /*9be0*/  BSYNC B1 ;  /* 0x0000000000017941 */ /* 0x000fea0003800000 */
.L_x_335:
        /* <DEDUP_REMOVED lines=9> */
.L_x_338:
[----:B------:R-:W-:Y:S05]  /*9c80*/  BSYNC B1 ;  /* 0x0000000000017941 */ /* 0x000fea0003800000 */
.L_x_337:
[----:B------:R-:W-:Y:S01]  /*9c90*/  @!P4 IMAD R97, R97, R16, R3 ;  /* 0x000000106161c224 */ /* 0x000fe200078e0203 */
[----:B------:R-:W-:Y:S04]  /*9ca0*/  BSSY B1, `(.L_x_339) ;  /* 0x0000006000017945 */ /* 0x000fe80003800000 */
[----:B------:R0:W-:Y:S01]  /*9cb0*/  @!P4 STG.E.U8 desc[UR48][R6.64+0x91], R97 ;  /* 0x000091610600c986 */ /* 0x0001e2000c101130 */
[----:B------:R-:W-:Y:S05]  /*9cc0*/  @P5 BRA `(.L_x_340) ;  /* 0x00000000000c5947 */ /* 0x000fea0003800000 */
[----:B------:R-:W5:Y:S02]  /*9cd0*/  LDG.E.U8 R2, desc[UR48][R12.64+0x90] ;  /* 0x000090300c027981 */ /* 0x000f64000c1e1100 */
[----:B-----5:R-:W-:-:S05]  /*9ce0*/  PRMT R22, R2, 0x8880, RZ ;  /* 0x0000888002167816 */ /* 0x020fca00000000ff */
[----:B------:R-:W-:-:S07]  /*9cf0*/  IMAD R3, R22, R17, RZ ;  /* 0x0000001116037224 */ /* 0x000fce00078e02ff */
.L_x_340:
[----:B------:R-:W-:Y:S05]  /*9d00*/  BSYNC B1 ;  /* 0x0000000000017941 */ /* 0x000fea0003800000 */
.L_x_339:
        /* <DEDUP_REMOVED lines=9> */
.L_x_342:
[----:B------:R-:W-:Y:S05]  /*9da0*/  BSYNC B1 ;  /* 0x0000000000017941 */ /* 0x000fea0003800000 */
.L_x_341:
[----:B------:R-:W-:Y:S01]  /*9db0*/  @!P4 IMAD R99, R99, R16, R3 ;  /* 0x000000106363c224 */ /* 0x000fe200078e0203 */
[----:B------:R-:W-:Y:S04]  /*9dc0*/  BSSY B1, `(.L_x_343) ;  /* 0x0000006000017945 */ /* 0x000fe80003800000 */
[----:B------:R0:W-:Y:S01]  /*9dd0*/  @!P4 STG.E.U8 desc[UR48][R8.64+0x91], R99 ;  /* 0x000091630800c986 */ /* 0x0001e2000c101130 */
[----:B------:R-:W-:Y:S05]  /*9de0*/  @P5 BRA `(.L_x_344) ;  /* 0x00000000000c5947 */ /* 0x000fea0003800000 */
[----:B------:R-:W5:Y:S02]  /*9df0*/  LDG.E.U8 R2, desc[UR48][R14.64+0x98] ;  /* 0x000098300e027981 */ /* 0x000f64000c1e1100 */
[----:B-----5:R-:W-:-:S05]  /*9e00*/  PRMT R22, R2, 0x8880, RZ ;  /* 0x0000888002167816 */ /* 0x020fca00000000ff */
[----:B------:R-:W-:-:S07]  /*9e10*/  IMAD R3, R22, R17, RZ ;  /* 0x0000001116037224 */ /* 0x000fce00078e02ff */
.L_x_344:
[----:B------:R-:W-:Y:S05]  /*9e20*/  BSYNC B1 ;  /* 0x0000000000017941 */ /* 0x000fea0003800000 */
.L_x_343:
        /* <DEDUP_REMOVED lines=9> */
.L_x_346:
[----:B------:R-:W-:Y:S05]  /*9ec0*/  BSYNC B1 ;  /* 0x0000000000017941 */ /* 0x000fea0003800000 */
.L_x_345:
[----:B------:R-:W-:Y:S01]  /*9ed0*/  @!P4 IMAD R101, R101, R16, R3 ;  /* 0x000000106565c224 */ /* 0x000fe200078e0203 */
[----:B------:R-:W-:Y:S04]  /*9ee0*/  BSSY B1, `(.L_x_347) ;  /* 0x0000006000017945 */ /* 0x000fe80003800000 */
[----:B------:R0:W-:Y:S01]  /*9ef0*/  @!P4 STG.E.U8 desc[UR48][R6.64+0x99], R101 ;  /* 0x000099650600c986 */ /* 0x0001e2000c101130 */
[----:B------:R-:W-:Y:S05]  /*9f00*/  @P5 BRA `(.L_x_348) ;  /* 0x00000000000c5947 */ /* 0x000fea0003800000 */
[----:B------:R-:W5:Y:S02]  /*9f10*/  LDG.E.U8 R2, desc[UR48][R12.64+0x98] ;  /* 0x000098300c027981 */ /* 0x000f64000c1e1100 */
[----:B-----5:R-:W-:-:S05]  /*9f20*/  PRMT R22, R2, 0x8880, RZ ;  /* 0x0000888002167816 */ /* 0x020fca00000000ff */
[----:B------:R-:W-:-:S07]  /*9f30*/  IMAD R3, R22, R17, RZ ;  /* 0x0000001116037224 */ /* 0x000fce00078e02ff */
.L_x_348:
[----:B------:R-:W-:Y:S05]  /*9f40*/  BSYNC B1 ;  /* 0x0000000000017941 */ /* 0x000fea0003800000 */
.L_x_347:
        /* <DEDUP_REMOVED lines=9> */
.L_x_350:
[----:B------:R-:W-:Y:S05]  /*9fe0*/  BSYNC B1 ;  /* 0x0000000000017941 */ /* 0x000fea0003800000 */
.L_x_349:
[----:B------:R-:W-:Y:S01]  /*9ff0*/  @!P4 IMAD R103, R103, R16, R3 ;  /* 0x000000106767c224 */ /* 0x000fe200078e0203 */
[----:B------:R-:W-:Y:S04]  /*a000*/  BSSY B1, `(.L_x_351) ;  /* 0x0000006000017945 */ /* 0x000fe80003800000 */
[----:B------:R0:W-:Y:S01]  /*a010*/  @!P4 STG.E.U8 desc[UR48][R8.64+0x99], R103 ;  /* 0x000099670800c986 */ /* 0x0001e2000c101130 */
[----:B------:R-:W-:Y:S05]  /*a020*/  @P5 BRA `(.L_x_352) ;  /* 0x00000000000c5947 */ /* 0x000fea0003800000 */
[----:B------:R-:W5:Y:S02]  /*a030*/  LDG.E.U8 R2, desc[UR48][R20.64+0xa0] ;  /* 0x0000a03014027981 */ /* 0x000f64000c1e1100 */
[----:B-----5:R-:W-:-:S05]  /*a040*/  PRMT R22, R2, 0x8880, RZ ;  /* 0x0000888002167816 */ /* 0x020fca00000000ff */
[----:B------:R-:W-:-:S07]  /*a050*/  IMAD R3, R22, R17, RZ ;  /* 0x0000001116037224 */ /* 0x000fce00078e02ff */
.L_x_352:
[----:B------:R-:W-:Y:S05]  /*a060*/  BSYNC B1 ;  /* 0x0000000000017941 */ /* 0x000fea0003800000 */
.L_x_351:
        /* <DEDUP_REMOVED lines=9> */
.L_x_354:
[----:B------:R-:W-:Y:S05]  /*a100*/  BSYNC B1 ;  /* 0x0000000000017941 */ /* 0x000fea0003800000 */
.L_x_353:
[----:B------:R-:W-:Y:S01]  /*a110*/  @!P4 IMAD R73, R73, R16, R3 ;  /* 0x000000104949c224 */ /* 0x000fe200078e0203 */
[----:B------:R-:W-:Y:S04]  /*a120*/  BSSY B1, `(.L_x_355) ;  /* 0x0000006000017945 */ /* 0x000fe80003800000 */
[----:B------:R0:W-:Y:S01]  /*a130*/  @!P4 STG.E.U8 desc[UR48][R4.64+0xa1], R73 ;  /* 0x0000a1490400c986 */ /* 0x0001e2000c101130 */
[----:B------:R-:W-:Y:S05]  /*a140*/  @P5 BRA `(.L_x_356) ;  /* 0x00000000000c5947 */ /* 0x000fea0003800000 */
[----:B------:R-:W5:Y:S02]  /*a150*/  LDG.E.U8 R2, desc[UR48][R18.64+0xa0] ;  /* 0x0000a03012027981 */ /* 0x000f64000c1e1100 */
[----:B-----5:R-:W-:-:S05]  /*a160*/  PRMT R22, R2, 0x8880, RZ ;  /* 0x0000888002167816 */ /* 0x020fca00000000ff */
[----:B------:R-:W-:-:S07]  /*a170*/  IMAD R3, R22, R17, RZ ;  /* 0x0000001116037224 */ /* 0x000fce00078e02ff */
.L_x_356:
[----:B------:R-:W-:Y:S05]  /*a180*/  BSYNC B1 ;  /* 0x0000000000017941 */ /* 0x000fea0003800000 */
.L_x_355:
        /* <DEDUP_REMOVED lines=9> */
.L_x_358:
[----:B------:R-:W-:Y:S05]  /*a220*/  BSYNC B1 ;  /* 0x0000000000017941 */ /* 0x000fea0003800000 */
.L_x_357:
[----:B------:R-:W-:Y:S01]  /*a230*/  @!P4 IMAD R75, R75, R16, R3 ;  /* 0x000000104b4bc224 */ /* 0x000fe200078e0203 */
[----:B------:R-:W-:Y:S04]  /*a240*/  BSSY B1, `(.L_x_359) ;  /* 0x0000006000017945 */ /* 0x000fe80003800000 */
[----:B------:R0:W-:Y:S01]  /*a250*/  @!P4 STG.E.U8 desc[UR48][R10.64+0xa1], R75 ;  /* 0x0000a14b0a00c986 */ /* 0x0001e2000c101130 */
[----:B------:R-:W-:Y:S05]  /*a260*/  @P5 BRA `(.L_x_360) ;  /* 0x00000000000c5947 */ /* 0x000fea0003800000 */
[----:B------:R-:W5:Y:S02]  /*a270*/  LDG.E.U8 R2, desc[UR48][R20.64+0xa8] ;  /* 0x0000a83014027981 */ /* 0x000f64000c1e1100 */
[----:B-----5:R-:W-:-:S05]  /*a280*/  PRMT R22, R2, 0x8880, RZ ;  /* 0x0000888002167816 */ /* 0x020fca00000000ff */
[----:B------:R-:W-:-:S07]  /*a290*/  IMAD R3, R22, R17, RZ ;  /* 0x0000001116037224 */ /* 0x000fce00078e02ff */
.L_x_360:
[----:B------:R-:W-:Y:S05]  /*a2a0*/  BSYNC B1 ;  /* 0x0000000000017941 */ /* 0x000fea0003800000 */
.L_x_359:
        /* <DEDUP_REMOVED lines=9> */
.L_x_362:
[----:B------:R-:W-:Y:S05]  /*a340*/  BSYNC B1 ;  /* 0x0000000000017941 */ /* 0x000fea0003800000 */
.L_x_361:
[----:B------:R-:W-:Y:S01]  /*a350*/  @!P4 IMAD R77, R77, R16, R3 ;  /* 0x000000104d4dc224 */ /* 0x000fe200078e0203 */
[----:B------:R-:W-:Y:S04]  /*a360*/  BSSY B1, `(.L_x_363) ;  /* 0x0000006000017945 */ /* 0x000fe80003800000 */
[----:B------:R0:W-:Y:S01]  /*a370*/  @!P4 STG.E.U8 desc[UR48][R4.64+0xa9], R77 ;  /* 0x0000a94d0400c986 */ /* 0x0001e2000c101130 */
[----:B------:R-:W-:Y:S05]  /*a380*/  @P5 BRA `(.L_x_364) ;  /* 0x00000000000c5947 */ /* 0x000fea0003800000 */
[----:B------:R-:W5:Y:S02]  /*a390*/  LDG.E.U8 R2, desc[UR48][R18.64+0xa8] ;  /* 0x0000a83012027981 */ /* 0x000f64000c1e1100 */
[----:B-----5:R-:W-:-:S05]  /*a3a0*/  PRMT R22, R2, 0x8880, RZ ;  /* 0x0000888002167816 */ /* 0x020fca00000000ff */
[----:B------:R-:W-:-:S07]  /*a3b0*/  IMAD R3, R22, R17, RZ ;  /* 0x0000001116037224 */ /* 0x000fce00078e02ff */
.L_x_364:
[----:B------:R-:W-:Y:S05]  /*a3c0*/  BSYNC B1 ;  /* 0x0000000000017941 */ /* 0x000fea0003800000 */
.L_x_363:
        /* <DEDUP_REMOVED lines=9> */
.L_x_366:
[----:B------:R-:W-:Y:S05]  /*a460*/  BSYNC B1 ;  /* 0x0000000000017941 */ /* 0x000fea0003800000 */
.L_x_365:
[----:B------:R-:W-:Y:S01]  /*a470*/  @!P4 IMAD R79, R79, R16, R3 ;  /* 0x000000104f4fc224 */ /* 0x000fe200078e0203 */
[----:B------:R-:W-:Y:S04]  /*a480*/  BSSY B1, `(.L_x_367) ;  /* 0x0000006000017945 */ /* 0x000fe80003800000 */
[----:B------:R0:W-:Y:S01]  /*a490*/  @!P4 STG.E.U8 desc[UR48][R10.64+0xa9], R79 ;  /* 0x0000a94f0a00c986 */ /* 0x0001e2000c101130 */
[----:B------:R-:W-:Y:S05]  /*a4a0*/  @P5 BRA `(.L_x_368) ;  /* 0x00000000000c5947 */ /* 0x000fea0003800000 */
[----:B------:R-:W5:Y:S02]  /*a4b0*/  LDG.E.U8 R2, desc[UR48][R20.64+0xb0] ;  /* 0x0000b03014027981 */ /* 0x000f64000c1e1100 */
[----:B-----5:R-:W-:-:S05]  /*a4c0*/  PRMT R22, R2, 0x8880, RZ ;  /* 0x0000888002167816 */ /* 0x020fca00000000ff */
[----:B------:R-:W-:-:S07]  /*a4d0*/  IMAD R3, R22, R17, RZ ;  /* 0x0000001116037224 */ /* 0x000fce00078e02ff */
.L_x_368:
[----:B------:R-:W-:Y:S05]  /*a4e0*/  BSYNC B1 ;  /* 0x0000000000017941 */ /* 0x000fea0003800000 */
.L_x_367:
        /* <DEDUP_REMOVED lines=9> */
.L_x_370:
[----:B------:R-:W-:Y:S05]  /*a580*/  BSYNC B1 ;  /* 0x0000000000017941 */ /* 0x000fea0003800000 */
.L_x_369:
[----:B------:R-:W-:Y:S01]  /*a590*/  @!P4 IMAD R81, R81, R16, R3 ;  /* 0x000000105151c224 */ /* 0x000fe200078e0203 */
[----:B------:R-:W-:Y:S04]  /*a5a0*/  BSSY B1, `(.L_x_371) ;  /* 0x0000006000017945 */ /* 0x000fe80003800000 */
[----:B------:R0:W-:Y:S01]  /*a5b0*/  @!P4 STG.E.U8 desc[UR48][R4.64+0xb1], R81 ;  /* 0x0000b1510400c986 */ /* 0x0001e2000c101130 */
[----:B------:R-:W-:Y:S05]  /*a5c0*/  @P5 BRA `(.L_x_372) ;  /* 0x00000000000c5947 */ /* 0x000fea0003800000 */
[----:B------:R-:W5:Y:S02]  /*a5d0*/  LDG.E.U8 R2, desc[UR48][R18.64+0xb0] ;  /* 0x0000b03012027981 */ /* 0x000f64000c1e1100 */
[----:B-----5:R-:W-:-:S05]  /*a5e0*/  PRMT R22, R2, 0x8880, RZ ;  /* 0x0000888002167816 */ /* 0x020fca00000000ff */
[----:B------:R-:W-:-:S07]  /*a5f0*/  IMAD R3, R22, R17, RZ ;  /* 0x0000001116037224 */ /* 0x000fce00078e02ff */
.L_x_372:
[----:B------:R-:W-:Y:S05]  /*a600*/  BSYNC B1 ;  /* 0x0000000000017941 */ /* 0x000fea0003800000 */
.L_x_371:
        /* <DEDUP_REMOVED lines=9> */
.L_x_374:
[----:B------:R-:W-:Y:S05]  /*a6a0*/  BSYNC B1 ;  /* 0x0000000000017941 */ /* 0x000fea0003800000 */
.L_x_373:
[----:B------:R-:W-:Y:S01]  /*a6b0*/  @!P4 IMAD R83, R83, R16, R3 ;  /* 0x000000105353c224 */ /* 0x000fe200078e0203 */
[----:B------:R-:W-:Y:S04]  /*a6c0*/  BSSY B1, `(.L_x_375) ;  /* 0x0000006000017945 */ /* 0x000fe80003800000 */
[----:B------:R0:W-:Y:S01]  /*a6d0*/  @!P4 STG.E.U8 desc[UR48][R10.64+0xb1], R83 ;  /* 0x0000b1530a00c986 */ /* 0x0001e2000c101130 */
[----:B------:R-:W-:Y:S05]  /*a6e0*/  @P5 BRA `(.L_x_376) ;  /* 0x00000000000c5947 */ /* 0x000fea0003800000 */
[----:B------:R-:W5:Y:S02]  /*a6f0*/  LDG.E.U8 R2, desc[UR48][R20.64+0xb8] ;  /* 0x0000b83014027981 */ /* 0x000f64000c1e1100 */
[----:B-----5:R-:W-:-:S05]  /*a700*/  PRMT R22, R2, 0x8880, RZ ;  /* 0x0000888002167816 */ /* 0x020fca00000000ff */
[----:B------:R-:W-:-:S07]  /*a710*/  IMAD R3, R22, R17, RZ ;  /* 0x0000001116037224 */ /* 0x000fce00078e02ff */
.L_x_376:
[----:B------:R-:W-:Y:S05]  /*a720*/  BSYNC B1 ;  /* 0x0000000000017941 */ /* 0x000fea0003800000 */
.L_x_375:
        /* <DEDUP_REMOVED lines=9> */
.L_x_378:
[----:B------:R-:W-:Y:S05]  /*a7c0*/  BSYNC B1 ;  /* 0x0000000000017941 */ /* 0x000fea0003800000 */
.L_x_377:
[----:B------:R-:W-:Y:S01]  /*a7d0*/  @!P4 IMAD R85, R85, R16, R3 ;  /* 0x000000105555c224 */ /* 0x000fe200078e0203 */
[----:B------:R-:W-:Y:S04]  /*a7e0*/  BSSY B1, `(.L_x_379) ;  /* 0x0000006000017945 */ /* 0x000fe80003800000 */
[----:B------:R0:W-:Y:S01]  /*a7f0*/  @!P4 STG.E.U8 desc[UR48][R4.64+0xb9], R85 ;  /* 0x0000b9550400c986 */ /* 0x0001e2000c101130 */
[----:B------:R-:W-:Y:S05]  /*a800*/  @P5 BRA `(.L_x_380) ;  /* 0x00000000000c5947 */ /* 0x000fea0003800000 */
[----:B------:R-:W5:Y:S02]  /*a810*/  LDG.E.U8 R2, desc[UR48][R18.64+0xb8] ;  /* 0x0000b83012027981 */ /* 0x000f64000c1e1100 */
[----:B-----5:R-:W-:-:S05]  /*a820*/  PRMT R22, R2, 0x8880, RZ ;  /* 0x0000888002167816 */ /* 0x020fca00000000ff */
[----:B------:R-:W-:-:S07]  /*a830*/  IMAD R3, R22, R17, RZ ;  /* 0x0000001116037224 */ /* 0x000fce00078e02ff */
.L_x_380:
[----:B------:R-:W-:Y:S05]  /*a840*/  BSYNC B1 ;  /* 0x0000000000017941 */ /* 0x000fea0003800000 */
.L_x_379:
        /* <DEDUP_REMOVED lines=9> */
.L_x_382:
[----:B------:R-:W-:Y:S05]  /*a8e0*/  BSYNC B1 ;  /* 0x0000000000017941 */ /* 0x000fea0003800000 */
.L_x_381:
[----:B------:R-:W-:Y:S01]  /*a8f0*/  @!P4 IMAD R87, R87, R16, R3 ;  /* 0x000000105757c224 */ /* 0x000fe200078e0203 */
[----:B------:R-:W-:Y:S04]  /*a900*/  BSSY B1, `(.L_x_383) ;  /* 0x0000006000017945 */ /* 0x000fe80003800000 */
[----:B------:R0:W-:Y:S01]  /*a910*/  @!P4 STG.E.U8 desc[UR48][R10.64+0xb9], R87 ;  /* 0x0000b9570a00c986 */ /* 0x0001e2000c101130 */
[----:B------:R-:W-:Y:S05]  /*a920*/  @P5 BRA `(.L_x_384) ;  /* 0x00000000000c5947 */ /* 0x000fea0003800000 */
[----:B------:R-:W5:Y:S02]  /*a930*/  LDG.E.U8 R2, desc[UR48][R14.64+0xa0] ;  /* 0x0000a0300e027981 */ /* 0x000f64000c1e1100 */
[----:B-----5:R-:W-:-:S05]  /*a940*/  PRMT R22, R2, 0x8880, RZ ;  /* 0x0000888002167816 */ /* 0x020fca00000000ff */
[----:B------:R-:W-:-:S07]  /*a950*/  IMAD R3, R22, R17, RZ ;  /* 0x0000001116037224 */ /* 0x000fce00078e02ff */
.L_x_384:
[----:B------:R-:W-:Y:S05]  /*a960*/  BSYNC B1 ;  /* 0x0000000000017941 */ /* 0x000fea0003800000 */
.L_x_383:
        /* <DEDUP_REMOVED lines=9> */
.L_x_386:
[----:B------:R-:W-:Y:S05]  /*aa00*/  BSYNC B1 ;  /* 0x0000000000017941 */ /* 0x000fea0003800000 */
.L_x_385:
[----:B------:R-:W-:Y:S01]  /*aa10*/  @!P4 IMAD R57, R57, R16, R3 ;  /* 0x000000103939c224 */ /* 0x000fe200078e0203 */
[----:B------:R-:W-:Y:S04]  /*aa20*/  BSSY B1, `(.L_x_387) ;  /* 0x0000006000017945 */ /* 0x000fe80003800000 */
[----:B------:R0:W-:Y:S01]  /*aa30*/  @!P4 STG.E.U8 desc[UR48][R6.64+0xa1], R57 ;  /* 0x0000a1390600c986 */ /* 0x0001e2000c101130 */
[----:B------:R-:W-:Y:S05]  /*aa40*/  @P5 BRA `(.L_x_388) ;  /* 0x00000000000c5947 */ /* 0x000fea0003800000 */
[----:B------:R-:W5:Y:S02]  /*aa50*/  LDG.E.U8 R2, desc[UR48][R12.64+0xa0] ;  /* 0x0000a0300c027981 */ /* 0x000f64000c1e1100 */
[----:B-----5:R-:W-:-:S05]  /*aa60*/  PRMT R22, R2, 0x8880, RZ ;  /* 0x0000888002167816 */ /* 0x020fca00000000ff */
[----:B------:R-:W-:-:S07]  /*aa70*/  IMAD R3, R22, R17, RZ ;  /* 0x0000001116037224 */ /* 0x000fce00078e02ff */
.L_x_388:
[----:B------:R-:W-:Y:S05]  /*aa80*/  BSYNC B1 ;  /* 0x0000000000017941 */ /* 0x000fea0003800000 */
.L_x_387:
        /* <DEDUP_REMOVED lines=9> */
.L_x_390:
[----:B------:R-:W-:Y:S05]  /*ab20*/  BSYNC B1 ;  /* 0x0000000000017941 */ /* 0x000fea0003800000 */
.L_x_389:
[----:B------:R-:W-:Y:S01]  /*ab30*/  @!P4 IMAD R59, R59, R16, R3 ;  /* 0x000000103b3bc224 */ /* 0x000fe200078e0203 */
[----:B------:R-:W-:Y:S04]  /*ab40*/  BSSY B1, `(.L_x_391) ;  /* 0x0000006000017945 */ /* 0x000fe80003800000 */
[----:B------:R0:W-:Y:S01]  /*ab50*/  @!P4 STG.E.U8 desc[UR48][R8.64+0xa1], R59 ;  /* 0x0000a13b0800c986 */ /* 0x0001e2000c101130 */
[----:B------:R-:W-:Y:S05]  /*ab60*/  @P5 BRA `(.L_x_392) ;  /* 0x00000000000c5947 */ /* 0x000fea0003800000 */
[----:B------:R-:W5:Y:S02]  /*ab70*/  LDG.E.U8 R2, desc[UR48][R14.64+0xa8] ;  /* 0x0000a8300e027981 */ /* 0x000f64000c1e1100 */
[----:B-----5:R-:W-:-:S05]  /*ab80*/  PRMT R22, R2, 0x8880, RZ ;  /* 0x0000888002167816 */ /* 0x020fca00000000ff */
[----:B------:R-:W-:-:S07]  /*ab90*/  IMAD R3, R22, R17, RZ ;  /* 0x0000001116037224 */ /* 0x000fce00078e02ff */
.L_x_392:
[----:B------:R-:W-:Y:S05]  /*aba0*/  BSYNC B1 ;  /* 0x0000000000017941 */ /* 0x000fea0003800000 */
.L_x_391:
        /* <DEDUP_REMOVED lines=9> */
.L_x_394:
[----:B------:R-:W-:Y:S05]  /*ac40*/  BSYNC B1 ;  /* 0x0000000000017941 */ /* 0x000fea0003800000 */
.L_x_393:
[----:B------:R-:W-:Y:S01]  /*ac50*/  @!P4 IMAD R61, R61, R16, R3 ;  /* 0x000000103d3dc224 */ /* 0x000fe200078e0203 */
[----:B------:R-:W-:Y:S04]  /*ac60*/  BSSY B1, `(.L_x_395) ;  /* 0x0000006000017945 */ /* 0x000fe80003800000 */
[----:B------:R0:W-:Y:S01]  /*ac70*/  @!P4 STG.E.U8 desc[UR48][R6.64+0xa9], R61 ;  /* 0x0000a93d0600c986 */ /* 0x0001e2000c101130 */
[----:B------:R-:W-:Y:S05]  /*ac80*/  @P5 BRA `(.L_x_396) ;  /* 0x00000000000c5947 */ /* 0x000fea0003800000 */
[----:B------:R-:W5:Y:S02]  /*ac90*/  LDG.E.U8 R2, desc[UR48][R12.64+0xa8] ;  /* 0x0000a8300c027981 */ /* 0x000f64000c1e1100 */
[----:B-----5:R-:W-:-:S05]  /*aca0*/  PRMT R22, R2, 0x8880, RZ ;  /* 0x0000888002167816 */ /* 0x020fca00000000ff */
[----:B------:R-:W-:-:S07]  /*acb0*/  IMAD R3, R22, R17, RZ ;  /* 0x0000001116037224 */ /* 0x000fce00078e02ff */
.L_x_396:
[----:B------:R-:W-:Y:S05]  /*acc0*/  BSYNC B1 ;  /* 0x0000000000017941 */ /* 0x000fea0003800000 */
.L_x_395:
        /* <DEDUP_REMOVED lines=9> */
.L_x_398:
[----:B------:R-:W-:Y:S05]  /*ad60*/  BSYNC B1 ;  /* 0x0000000000017941 */ /* 0x000fea0003800000 */
.L_x_397:
[----:B------:R-:W-:Y:S01]  /*ad70*/  @!P4 IMAD R63, R63, R16, R3 ;  /* 0x000000103f3fc224 */ /* 0x000fe200078e0203 */
[----:B------:R-:W-:Y:S04]  /*ad80*/  BSSY B1, `(.L_x_399) ;  /* 0x0000006000017945 */ /* 0x000fe80003800000 */
[----:B------:R0:W-:Y:S01]  /*ad90*/  @!P4 STG.E.U8 desc[UR48][R8.64+0xa9], R63 ;  /* 0x0000a93f0800c986 */ /* 0x0001e2000c101130 */
[----:B------:R-:W-:Y:S05]  /*ada0*/  @P5 BRA `(.L_x_400) ;  /* 0x00000000000c5947 */ /* 0x000fea0003800000 */
[----:B------:R-:W5:Y:S02]  /*adb0*/  LDG.E.U8 R2, desc[UR48][R14.64+0xb0] ;  /* 0x0000b0300e027981 */ /* 0x000f64000c1e1100 */
[----:B-----5:R-:W-:-:S05]  /*adc0*/  PRMT R22, R2, 0x8880, RZ ;  /* 0x0000888002167816 */ /* 0x020fca00000000ff */
[----:B------:R-:W-:-:S07]  /*add0*/  IMAD R3, R22, R17, RZ ;  /* 0x0000001116037224 */ /* 0x000fce00078e02ff */
.L_x_400:
[----:B------:R-:W-:Y:S05]  /*ade0*/  BSYNC B1 ;  /* 0x0000000000017941 */ /* 0x000fea0003800000 */
.L_x_399:
        /* <DEDUP_REMOVED lines=9> */
.L_x_402:
[----:B------:R-:W-:Y:S05]  /*ae80*/  BSYNC B1 ;  /* 0x0000000000017941 */ /* 0x000fea0003800000 */
.L_x_401:
[----:B------:R-:W-:Y:S01]  /*ae90*/  @!P4 IMAD R65, R65, R16, R3 ;  /* 0x000000104141c224 */ /* 0x000fe200078e0203 */
[----:B------:R-:W-:Y:S04]  /*aea0*/  BSSY B1, `(.L_x_403) ;  /* 0x0000006000017945 */ /* 0x000fe80003800000 */
[----:B------:R0:W-:Y:S01]  /*aeb0*/  @!P4 STG.E.U8 desc[UR48][R6.64+0xb1], R65 ;  /* 0x0000b1410600c986 */ /* 0x0001e2000c101130 */
[----:B------:R-:W-:Y:S05]  /*aec0*/  @P5 BRA `(.L_x_404) ;  /* 0x00000000000c5947 */ /* 0x000fea0003800000 */
[----:B------:R-:W5:Y:S02]  /*aed0*/  LDG.E.U8 R2, desc[UR48][R12.64+0xb0] ;  /* 0x0000b0300c027981 */ /* 0x000f64000c1e1100 */
[----:B-----5:R-:W-:-:S05]  /*aee0*/  PRMT R22, R2, 0x8880, RZ ;  /* 0x0000888002167816 */ /* 0x020fca00000000ff */
[----:B------:R-:W-:-:S07]  /*aef0*/  IMAD R3, R22, R17, RZ ;  /* 0x0000001116037224 */ /* 0x000fce00078e02ff */
.L_x_404:
[----:B------:R-:W-:Y:S05]  /*af00*/  BSYNC B1 ;  /* 0x0000000000017941 */ /* 0x000fea0003800000 */
.L_x_403:
        /* <DEDUP_REMOVED lines=9> */
.L_x_406:
[----:B------:R-:W-:Y:S05]  /*afa0*/  BSYNC B1 ;  /* 0x0000000000017941 */ /* 0x000fea0003800000 */
.L_x_405:
[----:B------:R-:W-:Y:S01]  /*afb0*/  @!P4 IMAD R67, R67, R16, R3 ;  /* 0x000000104343c224 */ /* 0x000fe200078e0203 */
[----:B------:R-:W-:Y:S04]  /*afc0*/  BSSY B1, `(.L_x_407) ;  /* 0x0000006000017945 */ /* 0x000fe80003800000 */
[----:B------:R0:W-:Y:S01]  /*afd0*/  @!P4 STG.E.U8 desc[UR48][R8.64+0xb1], R67 ;  /* 0x0000b1430800c986 */ /* 0x0001e2000c101130 */
[----:B------:R-:W-:Y:S05]  /*afe0*/  @P5 BRA `(.L_x_408) ;  /* 0x00000000000c5947 */ /* 0x000fea0003800000 */
[----:B------:R-:W5:Y:S02]  /*aff0*/  LDG.E.U8 R2, desc[UR48][R14.64+0xb8] ;  /* 0x0000b8300e027981 */ /* 0x000f64000c1e1100 */
[----:B-----5:R-:W-:-:S05]  /*b000*/  PRMT R22, R2, 0x8880, RZ ;  /* 0x0000888002167816 */ /* 0x020fca00000000ff */
[----:B------:R-:W-:-:S07]  /*b010*/  IMAD R3, R22, R17, RZ ;  /* 0x0000001116037224 */ /* 0x000fce00078e02ff */
.L_x_408:
[----:B------:R-:W-:Y:S05]  /*b020*/  BSYNC B1 ;  /* 0x0000000000017941 */ /* 0x000fea0003800000 */
.L_x_407:
        /* <DEDUP_REMOVED lines=9> */
.L_x_410:
[----:B------:R-:W-:Y:S05]  /*b0c0*/  BSYNC B1 ;  /* 0x0000000000017941 */ /* 0x000fea0003800000 */
.L_x_409:
[----:B------:R-:W-:Y:S01]  /*b0d0*/  @!P4 IMAD R69, R69, R16, R3 ;  /* 0x000000104545c224 */ /* 0x000fe200078e0203 */
[----:B------:R-:W-:Y:S04]  /*b0e0*/  BSSY B1, `(.L_x_411) ;  /* 0x0000006000017945 */ /* 0x000fe80003800000 */
[----:B------:R0:W-:Y:S01]  /*b0f0*/  @!P4 STG.E.U8 desc[UR48][R6.64+0xb9], R69 ;  /* 0x0000b9450600c986 */ /* 0x0001e2000c101130 */
[----:B------:R-:W-:Y:S05]  /*b100*/  @P5 BRA `(.L_x_412) ;  /* 0x00000000000c5947 */ /* 0x000fea0003800000 */
[----:B------:R-:W5:Y:S02]  /*b110*/  LDG.E.U8 R2, desc[UR48][R12.64+0xb8] ;  /* 0x0000b8300c027981 */ /* 0x000f64000c1e1100 */
[----:B-----5:R-:W-:-:S05]  /*b120*/  PRMT R22, R2, 0x8880, RZ ;  /* 0x0000888002167816 */ /* 0x020fca00000000ff */
[----:B------:R-:W-:-:S07]  /*b130*/  IMAD R3, R22, R17, RZ ;  /* 0x0000001116037224 */ /* 0x000fce00078e02ff */
.L_x_412:
[----:B------:R-:W-:Y:S05]  /*b140*/  BSYNC B1 ;  /* 0x0000000000017941 */ /* 0x000fea0003800000 */
.L_x_411:
        /* <DEDUP_REMOVED lines=9> */
.L_x_414:
[----:B------:R-:W-:Y:S05]  /*b1e0*/  BSYNC B1 ;  /* 0x0000000000017941 */ /* 0x000fea0003800000 */
.L_x_413:
[----:B------:R-:W-:Y:S01]  /*b1f0*/  @!P4 IMAD R71, R71, R16, R3 ;  /* 0x000000104747c224 */ /* 0x000fe200078e0203 */
[----:B------:R-:W-:Y:S04]  /*b200*/  BSSY B1, `(.L_x_415) ;  /* 0x0000006000017945 */ /* 0x000fe80003800000 */
[----:B------:R0:W-:Y:S01]  /*b210*/  @!P4 STG.E.U8 desc[UR48][R8.64+0xb9], R71 ;  /* 0x0000b9470800c986 */ /* 0x0001e2000c101130 */
[----:B------:R-:W-:Y:S05]  /*b220*/  @P5 BRA `(.L_x_416) ;  /* 0x00000000000c5947 */ /* 0x000fea0003800000 */
[----:B------:R-:W5:Y:S02]  /*b230*/  LDG.E.U8 R2, desc[UR48][R20.64+0xc0] ;  /* 0x0000c03014027981 */ /* 0x000f64000c1e1100 */
[----:B-----5:R-:W-:-:S05]  /*b240*/  PRMT R22, R2, 0x8880, RZ ;  /* 0x0000888002167816 */ /* 0x020fca00000000ff */
[----:B------:R-:W-:-:S07]  /*b250*/  IMAD R3, R22, R17, RZ ;  /* 0x0000001116037224 */ /* 0x000fce00078e02ff */
.L_x_416:
[----:B------:R-:W-:Y:S05]  /*b260*/  BSYNC B1 ;  /* 0x0000000000017941 */ /* 0x000fea0003800000 */
.L_x_415:
        /* <DEDUP_REMOVED lines=9> */
.L_x_418:
[----:B------:R-:W-:Y:S05]  /*b300*/  BSYNC B1 ;  /* 0x0000000000017941 */ /* 0x000fea0003800000 */
.L_x_417:
[----:B------:R-:W-:Y:S01]  /*b310*/  @!P4 IMAD R41, R41, R16, R3 ;  /* 0x000000102929c224 */ /* 0x000fe200078e0203 */
[----:B------:R-:W-:Y:S04]  /*b320*/  BSSY B1, `(.L_x_419) ;  /* 0x0000006000017945 */ /* 0x000fe80003800000 */
[----:B------:R0:W-:Y:S01]  /*b330*/  @!P4 STG.E.U8 desc[UR48][R4.64+0xc1], R41 ;  /* 0x0000c1290400c986 */ /* 0x0001e2000c101130 */
[----:B------:R-:W-:Y:S05]  /*b340*/  @P5 BRA `(.L_x_420) ;  /* 0x00000000000c5947 */ /* 0x000fea0003800000 */
[----:B------:R-:W5:Y:S02]  /*b350*/  LDG.E.U8 R2, desc[UR48][R18.64+0xc0] ;  /* 0x0000c03012027981 */ /* 0x000f64000c1e1100 */
[----:B-----5:R-:W-:-:S05]  /*b360*/  PRMT R22, R2, 0x8880, RZ ;  /* 0x0000888002167816 */ /* 0x020fca00000000ff */
[----:B------:R-:W-:-:S07]  /*b370*/  IMAD R3, R22, R17, RZ ;  /* 0x0000001116037224 */ /* 0x000fce00078e02ff */
.L_x_420:
[----:B------:R-:W-:Y:S05]  /*b380*/  BSYNC B1 ;  /* 0x0000000000017941 */ /* 0x000fea0003800000 */
.L_x_419:
        /* <DEDUP_REMOVED lines=9> */
.L_x_422:
[----:B------:R-:W-:Y:S05]  /*b420*/  BSYNC B1 ;  /* 0x0000000000017941 */ /* 0x000fea0003800000 */
.L_x_421:
[----:B------:R-:W-:Y:S01]  /*b430*/  @!P4 IMAD R43, R43, R16, R3 ;  /* 0x000000102b2bc224 */ /* 0x000fe200078e0203 */
[----:B------:R-:W-:Y:S04]  /*b440*/  BSSY B1, `(.L_x_423) ;  /* 0x0000006000017945 */ /* 0x000fe80003800000 */
[----:B------:R0:W-:Y:S01]  /*b450*/  @!P4 STG.E.U8 desc[UR48][R10.64+0xc1], R43 ;  /* 0x0000c12b0a00c986 */ /* 0x0001e2000c101130 */
[----:B------:R-:W-:Y:S05]  /*b460*/  @P5 BRA `(.L_x_424) ;  /* 0x00000000000c5947 */ /* 0x000fea0003800000 */
[----:B------:R-:W5:Y:S02]  /*b470*/  LDG.E.U8 R2, desc[UR48][R20.64+0xc8] ;  /* 0x0000c83014027981 */ /* 0x000f64000c1e1100 */
[----:B-----5:R-:W-:-:S05]  /*b480*/  PRMT R22, R2, 0x8880, RZ ;  /* 0x0000888002167816 */ /* 0x020fca00000000ff */
[----:B------:R-:W-:-:S07]  /*b490*/  IMAD R3, R22, R17, RZ ;  /* 0x0000001116037224 */ /* 0x000fce00078e02ff */
.L_x_424:
[----:B------:R-:W-:Y:S05]  /*b4a0*/  BSYNC B1 ;  /* 0x0000000000017941 */ /* 0x000fea0003800000 */
.L_x_423:
        /* <DEDUP_REMOVED lines=9> */
.L_x_426:
[----:B------:R-:W-:Y:S05]  /*b540*/  BSYNC B1 ;  /* 0x0000000000017941 */ /* 0x000fea0003800000 */
.L_x_425:
[----:B------:R-:W-:Y:S01]  /*b550*/  @!P4 IMAD R45, R45, R16, R3 ;  /* 0x000000102d2dc224 */ /* 0x000fe200078e0203 */
[----:B------:R-:W-:Y:S04]  /*b560*/  BSSY B1, `(.L_x_427) ;  /* 0x0000006000017945 */ /* 0x000fe80003800000 */
[----:B------:R0:W-:Y:S01]  /*b570*/  @!P4 STG.E.U8 desc[UR48][R4.64+0xc9], R45 ;  /* 0x0000c92d0400c986 */ /* 0x0001e2000c101130 */
[----:B------:R-:W-:Y:S05]  /*b580*/  @P5 BRA `(.L_x_428) ;  /* 0x00000000000c5947 */ /* 0x000fea0003800000 */
[----:B------:R-:W5:Y:S02]  /*b590*/  LDG.E.U8 R2, desc[UR48][R18.64+0xc8] ;  /* 0x0000c83012027981 */ /* 0x000f64000c1e1100 */
[----:B-----5:R-:W-:-:S05]  /*b5a0*/  PRMT R22, R2, 0x8880, RZ ;  /* 0x0000888002167816 */ /* 0x020fca00000000ff */
[----:B------:R-:W-:-:S07]  /*b5b0*/  IMAD R3, R22, R17, RZ ;  /* 0x0000001116037224 */ /* 0x000fce00078e02ff */
.L_x_428:
[----:B------:R-:W-:Y:S05]  /*b5c0*/  BSYNC B1 ;  /* 0x0000000000017941 */ /* 0x000fea0003800000 */
.L_x_427:
        /* <DEDUP_REMOVED lines=9> */
.L_x_430:
[----:B------:R-:W-:Y:S05]  /*b660*/  BSYNC B1 ;  /* 0x0000000000017941 */ /* 0x000fea0003800000 */
.L_x_429:
[----:B------:R-:W-:Y:S01]  /*b670*/  @!P4 IMAD R47, R47, R16, R3 ;  /* 0x000000102f2fc224 */ /* 0x000fe200078e0203 */
[----:B------:R-:W-:Y:S04]  /*b680*/  BSSY B1, `(.L_x_431) ;  /* 0x0000006000017945 */ /* 0x000fe80003800000 */
[----:B------:R0:W-:Y:S01]  /*b690*/  @!P4 STG.E.U8 desc[UR48][R10.64+0xc9], R47 ;  /* 0x0000c92f0a00c986 */ /* 0x0001e2000c101130 */
[----:B------:R-:W-:Y:S05]  /*b6a0*/  @P5 BRA `(.L_x_432) ;  /* 0x00000000000c5947 */ /* 0x000fea0003800000 */
[----:B------:R-:W5:Y:S02]  /*b6b0*/  LDG.E.U8 R2, desc[UR48][R20.64+0xd0] ;  /* 0x0000d03014027981 */ /* 0x000f64000c1e1100 */
[----:B-----5:R-:W-:-:S05]  /*b6c0*/  PRMT R22, R2, 0x8880, RZ ;  /* 0x0000888002167816 */ /* 0x020fca00000000ff */
[----:B------:R-:W-:-:S07]  /*b6d0*/  IMAD R3, R22, R17, RZ ;  /* 0x0000001116037224 */ /* 0x000fce00078e02ff */
.L_x_432:
[----:B------:R-:W-:Y:S05]  /*b6e0*/  BSYNC B1 ;  /* 0x0000000000017941 */ /* 0x000fea0003800000 */
.L_x_431:
        /* <DEDUP_REMOVED lines=9> */
.L_x_434:
[----:B------:R-:W-:Y:S05]  /*b780*/  BSYNC B1 ;  /* 0x0000000000017941 */ /* 0x000fea0003800000 */
.L_x_433:
[----:B------:R-:W-:Y:S01]  /*b790*/  @!P4 IMAD R49, R49, R16, R3 ;  /* 0x000000103131c224 */ /* 0x000fe200078e0203 */
[----:B------:R-:W-:Y:S04]  /*b7a0*/  BSSY B1, `(.L_x_435) ;  /* 0x0000006000017945 */ /* 0x000fe80003800000 */
[----:B------:R0:W-:Y:S01]  /*b7b0*/  @!P4 STG.E.U8 desc[UR48][R4.64+0xd1], R49 ;  /* 0x0000d1310400c986 */ /* 0x0001e2000c101130 */
[----:B------:R-:W-:Y:S05]  /*b7c0*/  @P5 BRA `(.L_x_436) ;  /* 0x00000000000c5947 */ /* 0x000fea0003800000 */
[----:B------:R-:W5:Y:S02]  /*b7d0*/  LDG.E.U8 R2, desc[UR48][R18.64+0xd0] ;  /* 0x0000d03012027981 */ /* 0x000f64000c1e1100 */
[----:B-----5:R-:W-:-:S05]  /*b7e0*/  PRMT R22, R2, 0x8880, RZ ;  /* 0x0000888002167816 */ /* 0x020fca00000000ff */
[----:B------:R-:W-:-:S07]  /*b7f0*/  IMAD R3, R22, R17, RZ ;  /* 0x0000001116037224 */ /* 0x000fce00078e02ff */
.L_x_436:
[----:B------:R-:W-:Y:S05]  /*b800*/  BSYNC B1 ;  /* 0x0000000000017941 */ /* 0x000fea0003800000 */
.L_x_435:
[----:B------:R-:W-:Y:S01]  /*b810*/  ISETP.LT.OR P4, PT, R0, 0xd2, !P0 ;  /* 0x000000d20000780c */ /* 0x000fe20004781670 */
[----:B--2---:R-:W-:Y:S01]  /*b820*/  @!P5 IMAD R23, R50, R16, R3 ;  /* 0x000000103217d224 */ /* 0x004fe200078e0203 */
[----:B------:R-:W-:Y:S04]  /*b830*/  BSSY B1, `(.L_x_437) ;  /* 0x0000008000017945 */ /* 0x000fe80003800000 */
[----:B------:R2:W-:Y:S01]  /*b840*/  @!P5 STG.E.U8 desc[UR48][R10.64+0xd0], R23 ;  /* 0x0000d0170a00d986 */ /* 0x0005e2000c101130 */
[C---:B------:R-:W-:Y:S02]  /*b850*/  ISETP.LT.OR P5, PT, R0.reuse, 0xd9, !P3 ;  /* 0x000000d90000780c */ /* 0x040fe40005fa1670 */
[----:B------:R-:W-:-:S04]  /*b860*/  ISETP.LT.OR P3, PT, R0, 0xda, !P3 ;  /* 0x000000da0000780c */ /* 0x000fc80005f61670 */
[----:B------:R-:W-:Y:S09]  /*b870*/  @P4 BRA `(.L_x_438) ;  /* 0x00000000000c4947 */ /* 0x000ff20003800000 */
[----:B------:R-:W5:Y:S02]  /*b880*/  LDG.E.U8 R2, desc[UR48][R18.64+0xd1] ;  /* 0x0000d13012027981 */ /* 0x000f64000c1e1100 */
[----:B-----5:R-:W-:-:S05]  /*b890*/  PRMT R22, R2, 0x8880, RZ ;  /* 0x0000888002167816 */ /* 0x020fca00000000ff */
[----:B------:R-:W-:-:S07]  /*b8a0*/  IMAD R3, R22, R17, RZ ;  /* 0x0000001116037224 */ /* 0x000fce00078e02ff */
.L_x_438:
[----:B------:R-:W-:Y:S05]  /*b8b0*/  BSYNC B1 ;  /* 0x0000000000017941 */ /* 0x000fea0003800000 */
.L_x_437:
[----:B------:R-:W-:Y:S01]  /*b8c0*/  @!P4 IMAD R51, R51, R16, R3 ;  /* 0x000000103333c224 */ /* 0x000fe200078e0203 */
[----:B------:R-:W-:Y:S04]  /*b8d0*/  BSSY B1, `(.L_x_439) ;  /* 0x0000006000017945 */ /* 0x000fe80003800000 */
[----:B------:R0:W-:Y:S01]  /*b8e0*/  @!P4 STG.E.U8 desc[UR48][R10.64+0xd1], R51 ;  /* 0x0000d1330a00c986 */ /* 0x0001e2000c101130 */
[----:B------:R-:W-:Y:S05]  /*b8f0*/  @P5 BRA `(.L_x_440) ;  /* 0x00000000000c5947 */ /* 0x000fea0003800000 */
[----:B------:R-:W5:Y:S02]  /*b900*/  LDG.E.U8 R2, desc[UR48][R20.64+0xd8] ;  /* 0x0000d83014027981 */ /* 0x000f64000c1e1100 */
[----:B-----5:R-:W-:-:S05]  /*b910*/  PRMT R22, R2, 0x8880, RZ ;  /* 0x0000888002167816 */ /* 0x020fca00000000ff */
[----:B------:R-:W-:-:S07]  /*b920*/  IMAD R3, R22, R17, RZ ;  /* 0x0000001116037224 */ /* 0x000fce00078e02ff */
.L_x_440:
[----:B------:R-:W-:Y:S05]  /*b930*/  BSYNC B1 ;  /* 0x0000000000017941 */ /* 0x000fea0003800000 */
.L_x_439:
[----:B--2---:R-:W-:Y:S01]  /*b940*/  @!P5 IMAD R23, R52, R16, R3 ;  /* 0x000000103417d224 */ /* 0x004fe200078e0203 */
[----:B------:R-:W-:Y:S04]  /*b950*/  BSSY B1, `(.L_x_441) ;  /* 0x0000006000017945 */ /* 0x000fe80003800000 */
[----:B------:R2:W-:Y:S01]  /*b960*/  @!P5 STG.E.U8 desc[UR48][R4.64+0xd8], R23 ;  /* 0x0000d8170400d986 */ /* 0x0005e2000c101130 */
[----:B------:R-:W-:Y:S05]  /*b970*/  @P3 BRA `(.L_x_442) ;  /* 0x00000000000c3947 */ /* 0x000fea0003800000 */
[----:B------:R-:W5:Y:S02]  /*b980*/  LDG.E.U8 R2, desc[UR48][R20.64+0xd9] ;  /* 0x0000d93014027981 */ /* 0x000f64000c1e1100 */
[----:B-----5:R-:W-:-:S05]  /*b990*/  PRMT R22, R2, 0x8880, RZ ;  /* 0x0000888002167816 */ /* 0x020fca00000000ff */
[----:B------:R-:W-:-:S07]  /*b9a0*/  IMAD R3, R22, R17, RZ ;  /* 0x0000001116037224 */ /* 0x000fce00078e02ff */
.L_x_442:
[----:B------:R-:W-:Y:S05]  /*b9b0*/  BSYNC B1 ;  /* 0x0000000000017941 */ /* 0x000fea0003800000 */
.L_x_441:
[C---:B------:R-:W-:Y:S01]  /*b9c0*/  ISETP.LT.OR P4, PT, R0.reuse, 0xd9, !P0 ;  /* 0x000000d90000780c */ /* 0x040fe20004781670 */
[----:B------:R-:W-:Y:S01]  /*b9d0*/  @!P3 IMAD R53, R53, R16, R3 ;  /* 0x000000103535b224 */ /* 0x000fe200078e0203 */
[----:B------:R-:W-:Y:S01]  /*b9e0*/  BSSY B1, `(.L_x_443) ;  /* 0x0000009000017945 */ /* 0x000fe20003800000 */
[C---:B------:R-:W-:Y:S02]  /*b9f0*/  ISETP.LT.OR P0, PT, R0.reuse, 0xda, !P0 ;  /* 0x000000da0000780c */ /* 0x040fe40004701670 */
[C---:B------:R-:W-:Y:S01]  /*ba00*/  ISETP.LT.OR P5, PT, R0.reuse, 0xc1, !P1 ;  /* 0x000000c10000780c */ /* 0x040fe20004fa1670 */
[----:B------:R0:W-:Y:S01]  /*ba10*/  @!P3 STG.E.U8 desc[UR48][R4.64+0xd9], R53 ;  /* 0x0000d9350400b986 */ /* 0x0001e2000c101130 */
[----:B------:R-:W-:-:S06]  /*ba20*/  ISETP.LT.OR P3, PT, R0, 0xc2, !P1 ;  /* 0x000000c20000780c */ /* 0x000fcc0004f61670 */
[----:B------:R-:W-:Y:S07]  /*ba30*/  @P4 BRA `(.L_x_444) ;  /* 0x00000000000c4947 */ /* 0x000fee0003800000 */
[----:B------:R-:W0:Y:S02]  /*ba40*/  LDG.E.U8 R2, desc[UR48][R18.64+0xd8] ;  /* 0x0000d83012027981 */ /* 0x000e24000c1e1100 */
[----:B0-23--:R-:W-:-:S05]  /*ba50*/  PRMT R4, R2, 0x8880, RZ ;  /* 0x0000888002047816 */ /* 0x00dfca00000000ff */
[----:B------:R-:W-:-:S07]  /*ba60*/  IMAD R3, R4, R17, RZ ;  /* 0x0000001104037224 */ /* 0x000fce00078e02ff */
.L_x_444:
[----:B------:R-:W-:Y:S05]  /*ba70*/  BSYNC B1 ;  /* 0x0000000000017941 */ /* 0x000fea0003800000 */
.L_x_443:
[----:B0-23--:R-:W-:Y:S01]  /*ba80*/  @!P4 IMAD R5, R54, R16, R3 ;  /* 0x000000103605c224 */ /* 0x00dfe200078e0203 */
[----:B------:R-:W-:Y:S04]  /*ba90*/  BSSY B1, `(.L_x_445) ;  /* 0x0000006000017945 */ /* 0x000fe80003800000 */
[----:B------:R0:W-:Y:S01]  /*baa0*/  @!P4 STG.E.U8 desc[UR48][R10.64+0xd8], R5 ;  /* 0x0000d8050a00c986 */ /* 0x0001e2000c101130 */
[----:B------:R-:W-:Y:S05]  /*bab0*/  @P0 BRA `(.L_x_446) ;  /* 0x00000000000c0947 */ /* 0x000fea0003800000 */
[----:B------:R-:W2:Y:S02]  /*bac0*/  LDG.E.U8 R2, desc[UR48][R18.64+0xd9] ;  /* 0x0000d93012027981 */ /* 0x000ea4000c1e1100 */
[----:B--2---:R-:W-:-:S05]  /*bad0*/  PRMT R4, R2, 0x8880, RZ ;  /* 0x0000888002047816 */ /* 0x004fca00000000ff */
[----:B------:R-:W-:-:S07]  /*bae0*/  IMAD R3, R4, R17, RZ ;  /* 0x0000001104037224 */ /* 0x000fce00078e02ff */
.L_x_446:
[----:B------:R-:W-:Y:S05]  /*baf0*/  BSYNC B1 ;  /* 0x0000000000017941 */ /* 0x000fea0003800000 */
.L_x_445:
[----:B------:R-:W-:Y:S01]  /*bb00*/  @!P0 IMAD R55, R55, R16, R3 ;  /* 0x0000001037378224 */ /* 0x000fe200078e0203 */
[----:B------:R-:W-:Y:S04]  /*bb10*/  BSSY B1, `(.L_x_447) ;  /* 0x0000006000017945 */ /* 0x000fe80003800000 */
[----:B------:R2:W-:Y:S01]  /*bb20*/  @!P0 STG.E.U8 desc[UR48][R10.64+0xd9], R55 ;  /* 0x0000d9370a008986 */ /* 0x0005e2000c101130 */
[----:B------:R-:W-:Y:S05]  /*bb30*/  @P5 BRA `(.L_x_448) ;  /* 0x00000000000c5947 */ /* 0x000fea0003800000 */
[----:B------:R-:W3:Y:S02]  /*bb40*/  LDG.E.U8 R2, desc[UR48][R14.64+0xc0] ;  /* 0x0000c0300e027981 */ /* 0x000ee4000c1e1100 */
[----:B---3--:R-:W-:-:S05]  /*bb50*/  PRMT R4, R2, 0x8880, RZ ;  /* 0x0000888002047816 */ /* 0x008fca00000000ff */
[----:B------:R-:W-:-:S07]  /*bb60*/  IMAD R3, R4, R17, RZ ;  /* 0x0000001104037224 */ /* 0x000fce00078e02ff */
.L_x_448:
[----:B------:R-:W-:Y:S05]  /*bb70*/  BSYNC B1 ;  /* 0x0000000000017941 */ /* 0x000fea0003800000 */
.L_x_447:
[----:B0-----:R-:W-:Y:S01]  /*bb80*/  @!P5 IMAD R5, R24, R16, R3 ;  /* 0x000000101805d224 */ /* 0x001fe200078e0203 */
[----:B------:R-:W-:Y:S04]  /*bb90*/  BSSY B1, `(.L_x_449) ;  /* 0x0000006000017945 */ /* 0x000fe80003800000 */
[----:B------:R0:W-:Y:S01]  /*bba0*/  @!P5 STG.E.U8 desc[UR48][R6.64+0xc0], R5 ;  /* 0x0000c0050600d986 */ /* 0x0001e2000c101130 */
[----:B------:R-:W-:Y:S05]  /*bbb0*/  @P3 BRA `(.L_x_450) ;  /* 0x00000000000c3947 */ /* 0x000fea0003800000 */
[----:B------:R-:W3:Y:S02]  /*bbc0*/  LDG.E.U8 R2, desc[UR48][R14.64+0xc1] ;  /* 0x0000c1300e027981 */ /* 0x000ee4000c1e1100 */
[----:B---3--:R-:W-:-:S05]  /*bbd0*/  PRMT R4, R2, 0x8880, RZ ;  /* 0x0000888002047816 */ /* 0x008fca00000000ff */
[----:B------:R-:W-:-:S07]  /*bbe0*/  IMAD R3, R4, R17, RZ ;  /* 0x0000001104037224 */ /* 0x000fce00078e02ff */
.L_x_450:
[----:B------:R-:W-:Y:S05]  /*bbf0*/  BSYNC B1 ;  /* 0x0000000000017941 */ /* 0x000fea0003800000 */
.L_x_449:
        /* <DEDUP_REMOVED lines=8> */
[----:B------:R-:W5:Y:S02]  /*bc80*/  LDG.E.U8 R2, desc[UR48][R12.64+0xc0] ;  /* 0x0000c0300c027981 */ /* 0x000f64000c1e1100 */
[----:B-----5:R-:W-:-:S05]  /*bc90*/  PRMT R4, R2, 0x8880, RZ ;  /* 0x0000888002047816 */ /* 0x020fca00000000ff */
[----:B------:R-:W-:-:S07]  /*bca0*/  IMAD R3, R4, R17, RZ ;  /* 0x0000001104037224 */ /* 0x000fce00078e02ff */
.L_x_452:
[----:B------:R-:W-:Y:S05]  /*bcb0*/  BSYNC B1 ;  /* 0x0000000000017941 */ /* 0x000fea0003800000 */
.L_x_451:
[----:B0-----:R-:W-:Y:S01]  /*bcc0*/  @!P5 IMAD R5, R26, R16, R3 ;  /* 0x000000101a05d224 */ /* 0x001fe200078e0203 */
[----:B------:R-:W-:Y:S04]  /*bcd0*/  BSSY B1, `(.L_x_453) ;  /* 0x0000006000017945 */ /* 0x000fe80003800000 */
[----:B------:R0:W-:Y:S01]  /*bce0*/  @!P5 STG.E.U8 desc[UR48][R8.64+0xc0], R5 ;  /* 0x0000c0050800d986 */ /* 0x0001e2000c101130 */
[----:B------:R-:W-:Y:S05]  /*bcf0*/  @P4 BRA `(.L_x_454) ;  /* 0x00000000000c4947 */ /* 0x000fea0003800000 */
[----:B------:R-:W5:Y:S02]  /*bd00*/  LDG.E.U8 R2, desc[UR48][R12.64+0xc1] ;  /* 0x0000c1300c027981 */ /* 0x000f64000c1e1100 */
[----:B-----5:R-:W-:-:S05]  /*bd10*/  PRMT R4, R2, 0x8880, RZ ;  /* 0x0000888002047816 */ /* 0x020fca00000000ff */
[----:B------:R-:W-:-:S07]  /*bd20*/  IMAD R3, R4, R17, RZ ;  /* 0x0000001104037224 */ /* 0x000fce00078e02ff */
.L_x_454:
[----:B------:R-:W-:Y:S05]  /*bd30*/  BSYNC B1 ;  /* 0x0000000000017941 */ /* 0x000fea0003800000 */
.L_x_453:
[----:B------:R-:W-:Y:S01]  /*bd40*/  @!P4 IMAD R27, R27, R16, R3 ;  /* 0x000000101b1bc224 */ /* 0x000fe200078e0203 */
[----:B------:R-:W-:Y:S04]  /*bd50*/  BSSY B1, `(.L_x_455) ;  /* 0x0000006000017945 */ /* 0x000fe80003800000 */
[----:B------:R0:W-:Y:S01]  /*bd60*/  @!P4 STG.E.U8 desc[UR48][R8.64+0xc1], R27 ;  /* 0x0000c11b0800c986 */ /* 0x0001e2000c101130 */
[----:B------:R-:W-:Y:S05]  /*bd70*/  @P3 BRA `(.L_x_456) ;  /* 0x00000000000c3947 */ /* 0x000fea0003800000 */
[----:B------:R-:W5:Y:S02]  /*bd80*/  LDG.E.U8 R2, desc[UR48][R14.64+0xc8] ;  /* 0x0000c8300e027981 */ /* 0x000f64000c1e1100 */
[----:B-----5:R-:W-:-:S05]  /*bd90*/  PRMT R4, R2, 0x8880, RZ ;  /* 0x0000888002047816 */ /* 0x020fca00000000ff */
[----:B------:R-:W-:-:S07]  /*bda0*/  IMAD R3, R4, R17, RZ ;  /* 0x0000001104037224 */ /* 0x000fce00078e02ff */
.L_x_456:
[----:B------:R-:W-:Y:S05]  /*bdb0*/  BSYNC B1 ;  /* 0x0000000000017941 */ /* 0x000fea0003800000 */
.L_x_455:
[----:B0-----:R-:W-:Y:S01]  /*bdc0*/  @!P3 IMAD R5, R28, R16, R3 ;  /* 0x000000101c05b224 */ /* 0x001fe200078e0203 */
[----:B------:R-:W-:Y:S04]  /*bdd0*/  BSSY B1, `(.L_x_457) ;  /* 0x0000006000017945 */ /* 0x000fe80003800000 */
[----:B------:R0:W-:Y:S01]  /*bde0*/  @!P3 STG.E.U8 desc[UR48][R6.64+0xc8], R5 ;  /* 0x0000c8050600b986 */ /* 0x0001e2000c101130 */
[----:B------:R-:W-:Y:S05]  /*bdf0*/  @P0 BRA `(.L_x_458) ;  /* 0x00000000000c0947 */ /* 0x000fea0003800000 */
[----:B------:R-:W5:Y:S02]  /*be00*/  LDG.E.U8 R2, desc[UR48][R14.64+0xc9] ;  /* 0x0000c9300e027981 */ /* 0x000f64000c1e1100 */
[----:B-----5:R-:W-:-:S05]  /*be10*/  PRMT R4, R2, 0x8880, RZ ;  /* 0x0000888002047816 */ /* 0x020fca00000000ff */
[----:B------:R-:W-:-:S07]  /*be20*/  IMAD R3, R4, R17, RZ ;  /* 0x0000001104037224 */ /* 0x000fce00078e02ff */
.L_x_458:
[----:B------:R-:W-:Y:S05]  /*be30*/  BSYNC B1 ;  /* 0x0000000000017941 */ /* 0x000fea0003800000 */
.L_x_457:
        /* <DEDUP_REMOVED lines=11> */
.L_x_460:
[----:B------:R-:W-:Y:S05]  /*bef0*/  BSYNC B1 ;  /* 0x0000000000017941 */ /* 0x000fea0003800000 */
.L_x_459:
[----:B0-----:R-:W-:Y:S01]  /*bf00*/  @!P4 IMAD R5, R30, R16, R3 ;  /* 0x000000101e05c224 */ /* 0x001fe200078e0203 */
[----:B------:R-:W-:Y:S04]  /*bf10*/  BSSY B1, `(.L_x_461) ;  /* 0x0000006000017945 */ /* 0x000fe80003800000 */
[----:B------:R0:W-:Y:S01]  /*bf20*/  @!P4 STG.E.U8 desc[UR48][R8.64+0xc8], R5 ;  /* 0x0000c8050800c986 */ /* 0x0001e2000c101130 */
[----:B------:R-:W-:Y:S05]  /*bf30*/  @P3 BRA `(.L_x_462) ;  /* 0x00000000000c3947 */ /* 0x000fea0003800000 */
[----:B------:R-:W5:Y:S02]  /*bf40*/  LDG.E.U8 R2, desc[UR48][R12.64+0xc9] ;  /* 0x0000c9300c027981 */ /* 0x000f64000c1e1100 */
[----:B-----5:R-:W-:-:S05]  /*bf50*/  PRMT R4, R2, 0x8880, RZ ;  /* 0x0000888002047816 */ /* 0x020fca00000000ff */
[----:B------:R-:W-:-:S07]  /*bf60*/  IMAD R3, R4, R17, RZ ;  /* 0x0000001104037224 */ /* 0x000fce00078e02ff */
.L_x_462:
[----:B------:R-:W-:Y:S05]  /*bf70*/  BSYNC B1 ;  /* 0x0000000000017941 */ /* 0x000fea0003800000 */
.L_x_461:
[----:B------:R-:W-:Y:S01]  /*bf80*/  @!P3 IMAD R31, R31, R16, R3 ;  /* 0x000000101f1fb224 */ /* 0x000fe200078e0203 */
[----:B------:R-:W-:Y:S04]  /*bf90*/  BSSY B1, `(.L_x_463) ;  /* 0x0000006000017945 */ /* 0x000fe80003800000 */
[----:B------:R0:W-:Y:S01]  /*bfa0*/  @!P3 STG.E.U8 desc[UR48][R8.64+0xc9], R31 ;  /* 0x0000c91f0800b986 */ /* 0x0001e2000c101130 */
[----:B------:R-:W-:Y:S05]  /*bfb0*/  @P5 BRA `(.L_x_464) ;  /* 0x00000000000c5947 */ /* 0x000fea0003800000 */
[----:B------:R-:W5:Y:S02]  /*bfc0*/  LDG.E.U8 R2, desc[UR48][R14.64+0xd0] ;  /* 0x0000d0300e027981 */ /* 0x000f64000c1e1100 */
[----:B-----5:R-:W-:-:S05]  /*bfd0*/  PRMT R4, R2, 0x8880, RZ ;  /* 0x0000888002047816 */ /* 0x020fca00000000ff */
[----:B------:R-:W-:-:S07]  /*bfe0*/  IMAD R3, R4, R17, RZ ;  /* 0x0000001104037224 */ /* 0x000fce00078e02ff */
.L_x_464:
[----:B------:R-:W-:Y:S05]  /*bff0*/  BSYNC B1 ;  /* 0x0000000000017941 */ /* 0x000fea0003800000 */
.L_x_463:
[----:B0-----:R-:W-:Y:S01]  /*c000*/  @!P5 IMAD R5, R32, R16, R3 ;  /* 0x000000102005d224 */ /* 0x001fe200078e0203 */
[----:B------:R-:W-:Y:S04]  /*c010*/  BSSY B1, `(.L_x_465) ;  /* 0x0000006000017945 */ /* 0x000fe80003800000 */
[----:B------:R0:W-:Y:S01]  /*c020*/  @!P5 STG.E.U8 desc[UR48][R6.64+0xd0], R5 ;  /* 0x0000d0050600d986 */ /* 0x0001e2000c101130 */
[----:B------:R-:W-:Y:S05]  /*c030*/  @P0 BRA `(.L_x_466) ;  /* 0x00000000000c0947 */ /* 0x000fea0003800000 */
[----:B------:R-:W5:Y:S02]  /*c040*/  LDG.E.U8 R2, desc[UR48][R14.64+0xd1] ;  /* 0x0000d1300e027981 */ /* 0x000f64000c1e1100 */
[----:B-----5:R-:W-:-:S05]  /*c050*/  PRMT R4, R2, 0x8880, RZ ;  /* 0x0000888002047816 */ /* 0x020fca00000000ff */
[----:B------:R-:W-:-:S07]  /*c060*/  IMAD R3, R4, R17, RZ ;  /* 0x0000001104037224 */ /* 0x000fce00078e02ff */
.L_x_466:
[----:B------:R-:W-:Y:S05]  /*c070*/  BSYNC B1 ;  /* 0x0000000000017941 */ /* 0x000fea0003800000 */
.L_x_465:
[C---:B------:R-:W-:Y:S01]  /*c080*/  ISETP.LT.OR P4, PT, R0.reuse, 0xd1, !P2 ;  /* 0x000000d10000780c */ /* 0x040fe20005781670 */
[----:B------:R-:W-:Y:S01]  /*c090*/  @!P0 IMAD R33, R33, R16, R3 ;  /* 0x0000001021218224 */ /* 0x000fe200078e0203 */
[----:B------:R-:W-:Y:S01]  /*c0a0*/  BSSY B1, `(.L_x_467) ;  /* 0x000000a000017945 */ /* 0x000fe20003800000 */
[C---:B------:R-:W-:Y:S02]  /*c0b0*/  ISETP.LT.OR P3, PT, R0.reuse, 0xd2, !P2 ;  /* 0x000000d20000780c */ /* 0x040fe40005761670 */
[C---:B------:R-:W-:Y:S01]  /*c0c0*/  ISETP.LT.OR P5, PT, R0.reuse, 0xd9, !P2 ;  /* 0x000000d90000780c */ /* 0x040fe200057a1670 */
[----:B------:R0:W-:Y:S01]  /*c0d0*/  @!P0 STG.E.U8 desc[UR48][R6.64+0xd1], R33 ;  /* 0x0000d12106008986 */ /* 0x0001e2000c101130 */
[C---:B------:R-:W-:Y:S02]  /*c0e0*/  ISETP.LT.OR P0, PT, R0.reuse, 0xd9, !P1 ;  /* 0x000000d90000780c */ /* 0x040fe40004f01670 */
[----:B------:R-:W-:-:S04]  /*c0f0*/  ISETP.LT.OR P1, PT, R0, 0xda, !P1 ;  /* 0x000000da0000780c */ /* 0x000fc80004f21670 */
[----:B------:R-:W-:Y:S09]  /*c100*/  @P4 BRA `(.L_x_468) ;  /* 0x00000000000c4947 */ /* 0x000ff20003800000 */
[----:B------:R-:W5:Y:S02]  /*c110*/  LDG.E.U8 R2, desc[UR48][R12.64+0xd0] ;  /* 0x0000d0300c027981 */ /* 0x000f64000c1e1100 */
[----:B-----5:R-:W-:-:S05]  /*c120*/  PRMT R4, R2, 0x8880, RZ ;  /* 0x0000888002047816 */ /* 0x020fca00000000ff */
[----:B------:R-:W-:-:S07]  /*c130*/  IMAD R3, R4, R17, RZ ;  /* 0x0000001104037224 */ /* 0x000fce00078e02ff */
.L_x_468:
[----:B------:R-:W-:Y:S05]  /*c140*/  BSYNC B1 ;  /* 0x0000000000017941 */ /* 0x000fea0003800000 */
.L_x_467:
[----:B0-----:R-:W-:Y:S01]  /*c150*/  @!P4 IMAD R5, R34, R16, R3 ;  /* 0x000000102205c224 */ /* 0x001fe200078e0203 */
[----:B------:R-:W-:Y:S04]  /*c160*/  BSSY B1, `(.L_x_469) ;  /* 0x0000006000017945 */ /* 0x000fe80003800000 */
[----:B------:R0:W-:Y:S01]  /*c170*/  @!P4 STG.E.U8 desc[UR48][R8.64+0xd0], R5 ;  /* 0x0000d0050800c986 */ /* 0x0001e2000c101130 */
[----:B------:R-:W-:Y:S05]  /*c180*/  @P3 BRA `(.L_x_470) ;  /* 0x00000000000c3947 */ /* 0x000fea0003800000 */
[----:B------:R-:W5:Y:S02]  /*c190*/  LDG.E.U8 R2, desc[UR48][R12.64+0xd1] ;  /* 0x0000d1300c027981 */ /* 0x000f64000c1e1100 */
[----:B-----5:R-:W-:-:S05]  /*c1a0*/  PRMT R4, R2, 0x8880, RZ ;  /* 0x0000888002047816 */ /* 0x020fca00000000ff */
[----:B------:R-:W-:-:S07]  /*c1b0*/  IMAD R3, R4, R17, RZ ;  /* 0x0000001104037224 */ /* 0x000fce00078e02ff */
.L_x_470:
[----:B------:R-:W-:Y:S05]  /*c1c0*/  BSYNC B1 ;  /* 0x0000000000017941 */ /* 0x000fea0003800000 */
.L_x_469:
[----:B------:R-:W-:Y:S01]  /*c1d0*/  @!P3 IMAD R35, R35, R16, R3 ;  /* 0x000000102323b224 */ /* 0x000fe200078e0203 */
[----:B------:R-:W-:Y:S04]  /*c1e0*/  BSSY B1, `(.L_x_471) ;  /* 0x0000006000017945 */ /* 0x000fe80003800000 */
[----:B------:R0:W-:Y:S01]  /*c1f0*/  @!P3 STG.E.U8 desc[UR48][R8.64+0xd1], R35 ;  /* 0x0000d1230800b986 */ /* 0x0001e2000c101130 */
[----:B------:R-:W-:Y:S05]  /*c200*/  @P0 BRA `(.L_x_472) ;  /* 0x00000000000c0947 */ /* 0x000fea0003800000 */
[----:B------:R-:W5:Y:S02]  /*c210*/  LDG.E.U8 R2, desc[UR48][R14.64+0xd8] ;  /* 0x0000d8300e027981 */ /* 0x000f64000c1e1100 */
[----:B-----5:R-:W-:-:S05]  /*c220*/  PRMT R4, R2, 0x8880, RZ ;  /* 0x0000888002047816 */ /* 0x020fca00000000ff */
[----:B------:R-:W-:-:S07]  /*c230*/  IMAD R3, R4, R17, RZ ;  /* 0x0000001104037224 */ /* 0x000fce00078e02ff */
.L_x_472:
[----:B------:R-:W-:Y:S05]  /*c240*/  BSYNC B1 ;  /* 0x0000000000017941 */ /* 0x000fea0003800000 */
.L_x_471:
[----:B0-----:R-:W-:Y:S01]  /*c250*/  @!P0 IMAD R5, R36, R16, R3 ;  /* 0x0000001024058224 */ /* 0x001fe200078e0203 */
[----:B------:R-:W-:Y:S04]  /*c260*/  BSSY B1, `(.L_x_473) ;  /* 0x0000006000017945 */ /* 0x000fe80003800000 */
[----:B------:R0:W-:Y:S01]  /*c270*/  @!P0 STG.E.U8 desc[UR48][R6.64+0xd8], R5 ;  /* 0x0000d80506008986 */ /* 0x0001e2000c101130 */
[----:B------:R-:W-:Y:S05]  /*c280*/  @P1 BRA `(.L_x_474) ;  /* 0x00000000000c1947 */ /* 0x000fea0003800000 */
[----:B------:R-:W5:Y:S02]  /*c290*/  LDG.E.U8 R2, desc[UR48][R14.64+0xd9] ;  /* 0x0000d9300e027981 */ /* 0x000f64000c1e1100 */
[----:B-----5:R-:W-:-:S05]  /*c2a0*/  PRMT R4, R2, 0x8880, RZ ;  /* 0x0000888002047816 */ /* 0x020fca00000000ff */
[----:B------:R-:W-:-:S07]  /*c2b0*/  IMAD R3, R4, R17, RZ ;  /* 0x0000001104037224 */ /* 0x000fce00078e02ff */
.L_x_474:
[----:B------:R-:W-:Y:S05]  /*c2c0*/  BSYNC B1 ;  /* 0x0000000000017941 */ /* 0x000fea0003800000 */
.L_x_473:
[----:B------:R-:W-:Y:S01]  /*c2d0*/  @!P1 IMAD R37, R37, R16, R3 ;  /* 0x0000001025259224 */ /* 0x000fe200078e0203 */
[----:B------:R-:W-:Y:S04]  /*c2e0*/  BSSY B1, `(.L_x_475) ;  /* 0x0000006000017945 */ /* 0x000fe80003800000 */
[----:B------:R0:W-:Y:S01]  /*c2f0*/  @!P1 STG.E.U8 desc[UR48][R6.64+0xd9], R37 ;  /* 0x0000d92506009986 */ /* 0x0001e2000c101130 */
[----:B------:R-:W-:Y:S05]  /*c300*/  @P5 BRA `(.L_x_476) ;  /* 0x00000000000c5947 */ /* 0x000fea0003800000 */
[----:B------:R-:W5:Y:S02]  /*c310*/  LDG.E.U8 R2, desc[UR48][R12.64+0xd8] ;  /* 0x0000d8300c027981 */ /* 0x000f64000c1e1100 */
[----:B-----5:R-:W-:-:S05]  /*c320*/  PRMT R4, R2, 0x8880, RZ ;  /* 0x0000888002047816 */ /* 0x020fca00000000ff */
[----:B------:R-:W-:-:S07]  /*c330*/  IMAD R3, R4, R17, RZ ;  /* 0x0000001104037224 */ /* 0x000fce00078e02ff */
.L_x_476:
[----:B------:R-:W-:Y:S05]  /*c340*/  BSYNC B1 ;  /* 0x0000000000017941 */ /* 0x000fea0003800000 */
.L_x_475:
[----:B0-----:R-:W-:Y:S01]  /*c350*/  @!P5 IMAD R5, R38, R16, R3 ;  /* 0x000000102605d224 */ /* 0x001fe200078e0203 */
[----:B------:R-:W-:Y:S01]  /*c360*/  ISETP.LT.OR P2, PT, R0, 0xda, !P2 ;  /* 0x000000da0000780c */ /* 0x000fe20005741670 */
[----:B------:R-:W-:Y:S03]  /*c370*/  BSSY B1, `(.L_x_477) ;  /* 0x0000006000017945 */ /* 0x000fe60003800000 */
[----:B------:R0:W-:Y:S09]  /*c380*/  @!P5 STG.E.U8 desc[UR48][R8.64+0xd8], R5 ;  /* 0x0000d8050800d986 */ /* 0x0001f2000c101130 */
[----:B------:R-:W-:Y:S05]  /*c390*/  @P2 BRA `(.L_x_478) ;  /* 0x00000000000c2947 */ /* 0x000fea0003800000 */
[----:B------:R-:W5:Y:S02]  /*c3a0*/  LDG.E.U8 R2, desc[UR48][R12.64+0xd9] ;  /* 0x0000d9300c027981 */ /* 0x000f64000c1e1100 */
[----:B-----5:R-:W-:-:S05]  /*c3b0*/  PRMT R0, R2, 0x8880, RZ ;  /* 0x0000888002007816 */ /* 0x020fca00000000ff */
[----:B------:R-:W-:-:S07]  /*c3c0*/  IMAD R3, R0, R17, RZ ;  /* 0x0000001100037224 */ /* 0x000fce00078e02ff */
.L_x_478:
[----:B------:R-:W-:Y:S05]  /*c3d0*/  BSYNC B1 ;  /* 0x0000000000017941 */ /* 0x000fea0003800000 */
.L_x_477:
[----:B------:R-:W-:Y:S01]  /*c3e0*/  IMAD R3, R39, R16, R3 ;  /* 0x0000001027037224 */ /* 0x000fe200078e0203 */
[----:B------:R-:W-:Y:S06]  /*c3f0*/  @P2 BRA `(.L_x_479) ;  /* 0x0000002c00182947 */ /* 0x000fec0003800000 */
[----:B------:R0:W-:Y:S01]  /*c400*/  STG.E.U8 desc[UR48][R8.64+0xd9], R3 ;  /* 0x0000d90308007986 */ /* 0x0001e2000c101130 */
[----:B------:R-:W-:Y:S05]  /*c410*/  BRA `(.L_x_479) ;  /* 0x0000002c00107947 */ /* 0x000fea0003800000 */
.L_x_30:
[----:B------:R-:W2:Y:S01]  /*c420*/  LDL.LU R3, [R1+0x40] ;  /* 0x0000400001037983 */ /* 0x000ea20000300800 */
[----:B------:R-:W-:-:S03]  /*c430*/  ISETP.GE.AND P2, PT, R220, 0x1, PT ;  /* 0x00000001dc00780c */ /* 0x000fc60003f46270 */
[----:B------:R-:W3:Y:S01]  /*c440*/  LDL.LU R221, [R1+0x48] ;  /* 0x0000480001dd7983 */ /* 0x000ee20000300800 */
[----:B------:R-:W-:-:S03]  /*c450*/  ISETP.LT.OR P0, PT, R0, 0x1, !P2 ;  /* 0x000000010000780c */ /* 0x000fc60005701670 */
[----:B------:R-:W4:Y:S04]  /*c460*/  LDL.LU R12, [R1+0x4c] ;  /* 0x00004c00010c7983 */ /* 0x000f280000300800 */
[----:B------:R-:W5:Y:S04]  /*c470*/  LDL.LU R219, [R1+0x50] ;  /* 0x0000500001db7983 */ /* 0x000f680000300800 */
[----:B------:R-:W4:Y:S04]  /*c480*/  LDL.LU R218, [R1+0x54] ;  /* 0x0000540001da7983 */ /* 0x000f280000300800 */
        /* <DEDUP_REMOVED lines=10> */
[----:B------:R-:W4:Y:S04]  /*c530*/  LDL.LU R227, [R1] ;  /* 0x0000000001e37983 */ /* 0x000f280000300800 */
[----:B------:R-:W4:Y:S04]  /*c540*/  LDL.LU R226, [R1+0x4] ;  /* 0x0000040001e27983 */ /* 0x000f280000300800 */
[----:B------:R-:W4:Y:S04]  /*c550*/  LDL.LU R21, [R1+0x8] ;  /* 0x0000080001157983 */ /* 0x000f280000300800 */
[----:B------:R-:W4:Y:S04]  /*c560*/  LDL.LU R225, [R1+0xc] ;  /* 0x00000c0001e17983 */ /* 0x000f280000300800 */
[----:B------:R-:W4:Y:S04]  /*c570*/  LDL.LU R223, [R1+0x10] ;  /* 0x0000100001df7983 */ /* 0x000f280000300800 */
[----:B------:R-:W4:Y:S01]  /*c580*/  LDL.LU R222, [R1+0x14] ;  /* 0x0000140001de7983 */ /* 0x000f220000300800 */
[----:B--2---:R-:W-:-:S05]  /*c590*/  @!P0 IMAD R3, R3, R16, RZ ;  /* 0x0000001003038224 */ /* 0x004fca00078e02ff */
[----:B------:R0:W-:Y:S04]  /*c5a0*/  @!P0 STG.E.U8 desc[UR48][R4.64], R3 ;  /* 0x0000000304008986 */ /* 0x0001e8000c101130 */
[----:B0-----:R-:W2:Y:S01]  /*c5b0*/  LDL.LU R3, [R1+0x44] ;  /* 0x0000440001037983 */ /* 0x001ea20000300800 */
[----:B------:R-:W-:Y:S02]  /*c5c0*/  ISETP.LT.OR P0, PT, R0, 0x2, !P2 ;  /* 0x000000020000780c */ /* 0x000fe40005701670 */
[----:B------:R-:W-:Y:S02]  /*c5d0*/  ISETP.GE.AND P3, PT, R220, 0x9, PT ;  /* 0x00000009dc00780c */ /* 0x000fe40003f66270 */
[C---:B------:R-:W-:Y:S02]  /*c5e0*/  ISETP.LT.OR P1, PT, R0.reuse, 0x9, !P2 ;  /* 0x000000090000780c */ /* 0x040fe40005721670 */
[----:B------:R-:W-:-:S02]  /*c5f0*/  ISETP.LT.OR P5, PT, R0, 0xa, !P2 ;  /* 0x0000000a0000780c */ /* 0x000fc400057a1670 */
[----:B------:R-:W-:-:S05]  /*c600*/  ISETP.LT.OR P4, PT, R0, 0x11, !P2 ;  /* 0x000000110000780c */ /* 0x000fca0005781670 */
[----:B--2---:R-:W-:-:S05]  /*c610*/  @!P0 IMAD R3, R3, R16, RZ ;  /* 0x0000001003038224 */ /* 0x004fca00078e02ff */
[----:B------:R3:W-:Y:S01]  /*c620*/  @!P0 STG.E.U8 desc[UR48][R4.64+0x1], R3 ;  /* 0x0000010304008986 */ /* 0x0007e2000c101130 */
[----:B------:R-:W-:-:S13]  /*c630*/  ISETP.LT.OR P0, PT, R0, 0x1, !P3 ;  /* 0x000000010000780c */ /* 0x000fda0005f01670 */
[-C--:B---3--:R-:W-:Y:S02]  /*c640*/  @!P0 IMAD R3, R221, R16.reuse, RZ ;  /* 0x00000010dd038224 */ /* 0x088fe400078e02ff */
[----:B------:R-:W2:Y:S04]  /*c650*/  LDL.LU R221, [R1+0x18] ;  /* 0x0000180001dd7983 */ /* 0x000ea80000300800 */
[----:B------:R5:W-:Y:S01]  /*c660*/  @!P0 STG.E.U8 desc[UR48][R10.64], R3 ;  /* 0x000000030a008986 */ /* 0x000be2000c101130 */
[----:B------:R-:W-:Y:S01]  /*c670*/  ISETP.LT.OR P0, PT, R0, 0x2, !P3 ;  /* 0x000000020000780c */ /* 0x000fe20005f01670 */
[----:B-----5:R-:W-:-:S12]  /*c680*/  @!P1 IMAD R3, R219, R16, RZ ;  /* 0x00000010db039224 */ /* 0x020fd800078e02ff */
[----:B----4-:R-:W-:Y:S01]  /*c690*/  @!P0 IMAD R12, R12, R16, RZ ;  /* 0x000000100c0c8224 */ /* 0x010fe200078e02ff */
[----:B------:R-:W3:Y:S04]  /*c6a0*/  LDL.LU R219, [R1+0x1c] ;  /* 0x00001c0001db7983 */ /* 0x000ee80000300800 */
[----:B------:R-:W-:Y:S01]  /*c6b0*/  @!P0 STG.E.U8 desc[UR48][R10.64+0x1], R12 ;  /* 0x0000010c0a008986 */ /* 0x000fe2000c101130 */
[----:B------:R-:W-:-:S03]  /*c6c0*/  ISETP.LT.OR P0, PT, R0, 0x9, !P3 ;  /* 0x000000090000780c */ /* 0x000fc60005f01670 */
[----:B------:R0:W-:Y:S01]  /*c6d0*/  @!P1 STG.E.U8 desc[UR48][R4.64+0x8], R3 ;  /* 0x0000080304009986 */ /* 0x0001e2000c101130 */
[----:B------:R-:W-:-:S09]  /*c6e0*/  ISETP.LT.OR P1, PT, R0, 0xa, !P3 ;  /* 0x0000000a0000780c */ /* 0x000fd20005f21670 */
[-C--:B------:R-:W-:Y:S02]  /*c6f0*/  @!P0 IMAD R13, R13, R16.reuse, RZ ;  /* 0x000000100d0d8224 */ /* 0x080fe400078e02ff */
[-C--:B0-----:R-:W-:Y:S02]  /*c700*/  @!P5 IMAD R3, R218, R16.reuse, RZ ;  /* 0x00000010da03d224 */ /* 0x081fe400078e02ff */
[----:B------:R-:W4:Y:S01]  /*c710*/  LDL.LU R218, [R1+0x20] ;  /* 0x0000200001da7983 */ /* 0x000f220000300800 */
[----:B------:R-:W-:-:S03]  /*c720*/  @!P1 IMAD R12, R217, R16, RZ ;  /* 0x00000010d90c9224 */ /* 0x000fc600078e02ff */
[----:B------:R0:W-:Y:S01]  /*c730*/  @!P5 STG.E.U8 desc[UR48][R4.64+0x9], R3 ;  /* 0x000009030400d986 */ /* 0x0001e2000c101130 */
[----:B------:R-:W-:-:S03]  /*c740*/  ISETP.LT.OR P5, PT, R0, 0x12, !P2 ;  /* 0x000000120000780c */ /* 0x000fc600057a1670 */
[----:B------:R-:W5:Y:S04]  /*c750*/  LDL.LU R217, [R1+0x24] ;  /* 0x0000240001d97983 */ /* 0x000f680000300800 */
[----:B------:R1:W-:Y:S01]  /*c760*/  @!P0 STG.E.U8 desc[UR48][R10.64+0x8], R13 ;  /* 0x0000080d0a008986 */ /* 0x0003e2000c101130 */
[----:B------:R-:W-:Y:S01]  /*c770*/  ISETP.LT.OR P0, PT, R0, 0x11, !P3 ;  /* 0x000000110000780c */ /* 0x000fe20005f01670 */
[----:B0-----:R-:W-:Y:S02]  /*c780*/  @!P4 IMAD R3, R216, R16, RZ ;  /* 0x00000010d803c224 */ /* 0x001fe400078e02ff */
[----:B------:R0:W-:Y:S01]  /*c790*/  @!P1 STG.E.U8 desc[UR48][R10.64+0x9], R12 ;  /* 0x0000090c0a009986 */ /* 0x0001e2000c101130 */
[----:B------:R-:W-:-:S03]  /*c7a0*/  ISETP.LT.OR P1, PT, R0, 0x12, !P3 ;  /* 0x000000120000780c */ /* 0x000fc60005f21670 */
[----:B------:R-:W5:Y:S04]  /*c7b0*/  LDL.LU R216, [R1+0x28] ;  /* 0x0000280001d87983 */ /* 0x000f680000300800 */
[----:B------:R0:W-:Y:S01]  /*c7c0*/  @!P4 STG.E.U8 desc[UR48][R4.64+0x10], R3 ;  /* 0x000010030400c986 */ /* 0x0001e2000c101130 */
[----:B------:R-:W-:Y:S01]  /*c7d0*/  ISETP.LT.OR P4, PT, R0, 0x19, !P2 ;  /* 0x000000190000780c */ /* 0x000fe20005781670 */
[----:B-1----:R-:W-:-:S04]  /*c7e0*/  @!P0 IMAD R13, R22, R16, RZ ;  /* 0x00000010160d8224 */ /* 0x002fc800078e02ff */
[-C--:B0-----:R-:W-:Y:S02]  /*c7f0*/  @!P1 IMAD R12, R20, R16.reuse, RZ ;  /* 0x00000010140c9224 */ /* 0x081fe400078e02ff */
[----:B------:R-:W-:Y:S02]  /*c800*/  @!P5 IMAD R3, R23, R16, RZ ;  /* 0x000000101703d224 */ /* 0x000fe400078e02ff */
[----:B------:R-:W5:Y:S04]  /*c810*/  LDL.LU R23, [R1+0x2c] ;  /* 0x00002c0001177983 */ /* 0x000f680000300800 */
[----:B------:R-:W5:Y:S04]  /*c820*/  LDL.LU R22, [R1+0x30] ;  /* 0x0000300001167983 */ /* 0x000f680000300800 */
[----:B------:R0:W-:Y:S01]  /*c830*/  @!P5 STG.E.U8 desc[UR48][R4.64+0x11], R3 ;  /* 0x000011030400d986 */ /* 0x0001e2000c101130 */
[----:B------:R-:W-:-:S03]  /*c840*/  ISETP.LT.OR P5, PT, R0, 0x1a, !P2 ;  /* 0x0000001a0000780c */ /* 0x000fc600057a1670 */
[----:B------:R-:W-:Y:S01]  /*c850*/  @!P0 STG.E.U8 desc[UR48][R10.64+0x10], R13 ;  /* 0x0000100d0a008986 */ /* 0x000fe2000c101130 */
[----:B------:R-:W-:-:S03]  /*c860*/  ISETP.LT.OR P0, PT, R0, 0x19, !P3 ;  /* 0x000000190000780c */ /* 0x000fc60005f01670 */
[----:B------:R-:W-:Y:S01]  /*c870*/  @!P1 STG.E.U8 desc[UR48][R10.64+0x11], R12 ;  /* 0x0000110c0a009986 */ /* 0x000fe2000c101130 */
[----:B------:R-:W-:Y:S01]  /*c880*/  ISETP.GE.AND P1, PT, R220, 0x81, PT ;  /* 0x00000081dc00780c */ /* 0x000fe20003f26270 */
[-C--:B0-----:R-:W-:Y:S02]  /*c890*/  @!P4 IMAD R3, R19, R16.reuse, RZ ;  /* 0x000000101303c224 */ /* 0x081fe400078e02ff */
[----:B------:R-:W5:Y:S04]  /*c8a0*/  LDL.LU R20, [R1+0x34] ;  /* 0x0000340001147983 */ /* 0x000f680000300800 */
[----:B------:R0:W-:Y:S01]  /*c8b0*/  @!P4 STG.E.U8 desc[UR48][R4.64+0x18], R3 ;  /* 0x000018030400c986 */ /* 0x0001e2000c101130 */
[----:B------:R-:W-:Y:S01]  /*c8c0*/  ISETP.LT.OR P4, PT, R0, 0x1a, !P3 ;  /* 0x0000001a0000780c */ /* 0x000fe20005f81670 */
[----:B------:R-:W-:-:S02]  /*c8d0*/  @!P0 IMAD R15, R15, R16, RZ ;  /* 0x000000100f0f8224 */ /* 0x000fc400078e02ff */
[-C--:B0-----:R-:W-:Y:S02]  /*c8e0*/  @!P5 IMAD R3, R18, R16.reuse, RZ ;  /* 0x000000101203d224 */ /* 0x081fe400078e02ff */
[----:B------:R-:W5:Y:S08]  /*c8f0*/  LDL.LU R18, [R1+0x38] ;  /* 0x0000380001127983 */ /* 0x000f700000300800 */
[----:B------:R-:W-:-:S02]  /*c900*/  @!P4 IMAD R19, R14, R16, RZ ;  /* 0x000000100e13c224 */ /* 0x000fc400078e02ff */
[----:B------:R-:W5:Y:S04]  /*c910*/  LDL.LU R14, [R1+0x3c] ;  /* 0x00003c00010e7983 */ /* 0x000f680000300800 */
[----:B------:R0:W-:Y:S01]  /*c920*/  @!P5 STG.E.U8 desc[UR48][R4.64+0x19], R3 ;  /* 0x000019030400d986 */ /* 0x0001e2000c101130 */
[----:B------:R-:W-:-:S03]  /*c930*/  ISETP.LT.OR P5, PT, R0, 0x1, !P1 ;  /* 0x000000010000780c */ /* 0x000fc60004fa1670 */
[----:B------:R1:W-:Y:S01]  /*c940*/  @!P0 STG.E.U8 desc[UR48][R10.64+0x18], R15 ;  /* 0x0000180f0a008986 */ /* 0x0003e2000c101130 */
[----:B------:R-:W-:-:S03]  /*c950*/  ISETP.GE.AND P0, PT, R220, 0x89, PT ;  /* 0x00000089dc00780c */ /* 0x000fc60003f06270 */
[----:B------:R-:W-:Y:S01]  /*c960*/  @!P4 STG.E.U8 desc[UR48][R10.64+0x19], R19 ;  /* 0x000019130a00c986 */ /* 0x000fe2000c101130 */
[----:B------:R-:W-:-:S05]  /*c970*/  ISETP.LT.OR P4, PT, R0, 0x2, !P1 ;  /* 0x000000020000780c */ /* 0x000fca0004f81670 */
[----:B------:R-:W-:-:S05]  /*c980*/  @!P5 IMAD R13, R227, R16, RZ ;  /* 0x00000010e30dd224 */ /* 0x000fca00078e02ff */
[----:B------:R1:W-:Y:S01]  /*c990*/  @!P5 STG.E.U8 desc[UR48][R6.64], R13 ;  /* 0x0000000d0600d986 */ /* 0x0003e2000c101130 */
[----:B------:R-:W-:Y:S02]  /*c9a0*/  ISETP.LT.OR P5, PT, R0, 0x1, !P0 ;  /* 0x000000010000780c */ /* 0x000fe400047a1670 */
[----:B0-----:R-:W-:-:S05]  /*c9b0*/  @!P4 IMAD R3, R226, R16, RZ ;  /* 0x00000010e203c224 */ /* 0x001fca00078e02ff */
[----:B------:R0:W-:Y:S01]  /*c9c0*/  @!P4 STG.E.U8 desc[UR48][R6.64+0x1], R3 ;  /* 0x000001030600c986 */ /* 0x0001e2000c101130 */
[----:B------:R-:W-:-:S05]  /*c9d0*/  ISETP.LT.OR P4, PT, R0, 0x2, !P0 ;  /* 0x000000020000780c */ /* 0x000fca0004781670 */
[----:B------:R-:W-:-:S05]  /*c9e0*/  @!P5 IMAD R21, R21, R16, RZ ;  /* 0x000000101515d224 */ /* 0x000fca00078e02ff */
[----:B------:R-:W-:Y:S01]  /*c9f0*/  @!P5 STG.E.U8 desc[UR48][R8.64], R21 ;  /* 0x000000150800d986 */ /* 0x000fe2000c101130 */
[----:B------:R-:W-:Y:S02]  /*ca00*/  ISETP.LT.OR P5, PT, R0, 0x9, !P1 ;  /* 0x000000090000780c */ /* 0x000fe40004fa1670 */
[----:B-1----:R-:W-:-:S05]  /*ca10*/  @!P4 IMAD R15, R225, R16, RZ ;  /* 0x00000010e10fc224 */ /* 0x002fca00078e02ff */
[----:B------:R3:W-:Y:S01]  /*ca20*/  @!P4 STG.E.U8 desc[UR48][R8.64+0x1], R15 ;  /* 0x0000010f0800c986 */ /* 0x0007e2000c101130 */
[----:B------:R-:W-:-:S05]  /*ca30*/  ISETP.LT.OR P4, PT, R0, 0xa, !P1 ;  /* 0x0000000a0000780c */ /* 0x000fca0004f81670 */
[----:B------:R-:W-:-:S05]  /*ca40*/  @!P5 IMAD R13, R223, R16, RZ ;  /* 0x00000010df0dd224 */ /* 0x000fca00078e02ff */
[----:B------:R4:W-:Y:S01]  /*ca50*/  @!P5 STG.E.U8 desc[UR48][R6.64+0x8], R13 ;  /* 0x0000080d0600d986 */ /* 0x0009e2000c101130 */
[----:B------:R-:W-:Y:S02]  /*ca60*/  ISETP.LT.OR P5, PT, R0, 0x9, !P0 ;  /* 0x000000090000780c */ /* 0x000fe400047a1670 */
[----:B0-----:R-:W-:-:S05]  /*ca70*/  @!P4 IMAD R3, R222, R16, RZ ;  /* 0x00000010de03c224 */ /* 0x001fca00078e02ff */
[----:B------:R5:W-:Y:S01]  /*ca80*/  @!P4 STG.E.U8 desc[UR48][R6.64+0x9], R3 ;  /* 0x000009030600c986 */ /* 0x000be2000c101130 */
[----:B------:R-:W-:-:S05]  /*ca90*/  ISETP.LT.OR P4, PT, R0, 0xa, !P0 ;  /* 0x0000000a0000780c */ /* 0x000fca0004781670 */
[----:B--2---:R-:W-:-:S05]  /*caa0*/  @!P5 IMAD R19, R221, R16, RZ ;  /* 0x00000010dd13d224 */ /* 0x004fca00078e02ff */
[----:B------:R0:W-:Y:S01]  /*cab0*/  @!P5 STG.E.U8 desc[UR48][R8.64+0x8], R19 ;  /* 0x000008130800d986 */ /* 0x0001e2000c101130 */
[----:B------:R-:W-:Y:S02]  /*cac0*/  ISETP.LT.OR P5, PT, R0, 0x11, !P1 ;  /* 0x000000110000780c */ /* 0x000fe40004fa1670 */
[----:B---3--:R-:W-:-:S05]  /*cad0*/  @!P4 IMAD R15, R219, R16, RZ ;  /* 0x00000010db0fc224 */ /* 0x008fca00078e02ff */
[----:B------:R1:W-:Y:S01]  /*cae0*/  @!P4 STG.E.U8 desc[UR48][R8.64+0x9], R15 ;  /* 0x0000090f0800c986 */ /* 0x0003e2000c101130 */
[----:B------:R-:W-:-:S05]  /*caf0*/  ISETP.LT.OR P4, PT, R0, 0x12, !P1 ;  /* 0x000000120000780c */ /* 0x000fca0004f81670 */
[----:B----4-:R-:W-:-:S05]  /*cb00*/  @!P5 IMAD R13, R218, R16, RZ ;  /* 0x00000010da0dd224 */ /* 0x010fca00078e02ff */
[----:B------:R2:W-:Y:S01]  /*cb10*/  @!P5 STG.E.U8 desc[UR48][R6.64+0x10], R13 ;  /* 0x0000100d0600d986 */ /* 0x0005e2000c101130 */
[----:B------:R-:W-:Y:S02]  /*cb20*/  ISETP.LT.OR P5, PT, R0, 0x11, !P0 ;  /* 0x000000110000780c */ /* 0x000fe400047a1670 */
[----:B-----5:R-:W-:-:S05]  /*cb30*/  @!P4 IMAD R3, R217, R16, RZ ;  /* 0x00000010d903c224 */ /* 0x020fca00078e02ff */
[----:B------:R3:W-:Y:S01]  /*cb40*/  @!P4 STG.E.U8 desc[UR48][R6.64+0x11], R3 ;  /* 0x000011030600c986 */ /* 0x0007e2000c101130 */
[----:B------:R-:W-:-:S05]  /*cb50*/  ISETP.LT.OR P4, PT, R0, 0x12, !P0 ;  /* 0x000000120000780c */ /* 0x000fca0004781670 */
[----:B0-----:R-:W-:-:S05]  /*cb60*/  @!P5 IMAD R19, R216, R16, RZ ;  /* 0x00000010d813d224 */ /* 0x001fca00078e02ff */
[----:B------:R0:W-:Y:S01]  /*cb70*/  @!P5 STG.E.U8 desc[UR48][R8.64+0x10], R19 ;  /* 0x000010130800d986 */ /* 0x0001e2000c101130 */
[----:B------:R-:W-:Y:S02]  /*cb80*/  ISETP.LT.OR P5, PT, R0, 0x19, !P1 ;  /* 0x000000190000780c */ /* 0x000fe40004fa1670 */
[----:B-1----:R-:W-:-:S11]  /*cb90*/  @!P4 IMAD R15, R23, R16, RZ ;  /* 0x00000010170fc224 */ /* 0x002fd600078e02ff */
[----:B--2---:R-:W-:Y:S01]  /*cba0*/  @!P5 IMAD R13, R22, R16, RZ ;  /* 0x00000010160dd224 */ /* 0x004fe200078e02ff */
[----:B------:R1:W-:Y:S01]  /*cbb0*/  @!P4 STG.E.U8 desc[UR48][R8.64+0x11], R15 ;  /* 0x0000110f0800c986 */ /* 0x0003e2000c101130 */
[----:B------:R-:W-:-:S03]  /*cbc0*/  ISETP.LT.OR P4, PT, R0, 0x1a, !P1 ;  /* 0x0000001a0000780c */ /* 0x000fc60004f81670 */
[----:B------:R2:W-:Y:S01]  /*cbd0*/  @!P5 STG.E.U8 desc[UR48][R6.64+0x18], R13 ;  /* 0x0000180d0600d986 */ /* 0x0005e2000c101130 */
[----:B------:R-:W-:-:S09]  /*cbe0*/  ISETP.LT.OR P5, PT, R0, 0x19, !P0 ;  /* 0x000000190000780c */ /* 0x000fd200047a1670 */
[----:B---3--:R-:W-:-:S05]  /*cbf0*/  @!P4 IMAD R3, R20, R16, RZ ;  /* 0x000000101403c224 */ /* 0x008fca00078e02ff */
[----:B------:R3:W-:Y:S01]  /*cc00*/  @!P4 STG.E.U8 desc[UR48][R6.64+0x19], R3 ;  /* 0x000019030600c986 */ /* 0x0007e2000c101130 */
[----:B------:R-:W-:Y:S01]  /*cc10*/  ISETP.LT.OR P4, PT, R0, 0x1a, !P0 ;  /* 0x0000001a0000780c */ /* 0x000fe20004781670 */
[----:B0-----:R-:W-:-:S05]  /*cc20*/  @!P5 IMAD R19, R18, R16, RZ ;  /* 0x000000101213d224 */ /* 0x001fca00078e02ff */
[----:B------:R-:W-:Y:S01]  /*cc30*/  @!P5 STG.E.U8 desc[UR48][R8.64+0x18], R19 ;  /* 0x000018130800d986 */ /* 0x000fe2000c101130 */
[----:B------:R-:W-:-:S06]  /*cc40*/  ISETP.LT.OR P5, PT, R0, 0x21, !P2 ;  /* 0x000000210000780c */ /* 0x000fcc00057a1670 */
[----:B-1----:R-:W-:-:S05]  /*cc50*/  @!P4 IMAD R15, R14, R16, RZ ;  /* 0x000000100e0fc224 */ /* 0x002fca00078e02ff */
[----:B------:R-:W-:Y:S01]  /*cc60*/  @!P4 STG.E.U8 desc[UR48][R8.64+0x19], R15 ;  /* 0x0000190f0800c986 */ /* 0x000fe2000c101130 */
[----:B------:R-:W-:Y:S01]  /*cc70*/  ISETP.LT.OR P4, PT, R0, 0x22, !P2 ;  /* 0x000000220000780c */ /* 0x000fe20005781670 */
[----:B--2---:R-:W-:-:S05]  /*cc80*/  @!P5 IMAD R13, R200, R16, RZ ;  /* 0x00000010c80dd224 */ /* 0x004fca00078e02ff */
[----:B------:R0:W-:Y:S01]  /*cc90*/  @!P5 STG.E.U8 desc[UR48][R4.64+0x20], R13 ;  /* 0x0000200d0400d986 */ /* 0x0001e2000c101130 */
[----:B------:R-:W-:-:S06]  /*cca0*/  ISETP.LT.OR P5, PT, R0, 0x21, !P3 ;  /* 0x000000210000780c */ /* 0x000fcc0005fa1670 */
[----:B------:R-:W-:-:S05]  /*ccb0*/  @!P4 IMAD R201, R201, R16, RZ ;  /* 0x00000010c9c9c224 */ /* 0x000fca00078e02ff */
[----:B------:R-:W-:Y:S01]  /*ccc0*/  @!P4 STG.E.U8 desc[UR48][R4.64+0x21], R201 ;  /* 0x000021c90400c986 */ /* 0x000fe2000c101130 */
[----:B------:R-:W-:Y:S01]  /*ccd0*/  ISETP.LT.OR P4, PT, R0, 0x22, !P3 ;  /* 0x000000220000780c */ /* 0x000fe20005f81670 */
[----:B---3--:R-:W-:-:S05]  /*cce0*/  @!P5 IMAD R3, R202, R16, RZ ;  /* 0x00000010ca03d224 */ /* 0x008fca00078e02ff */
[----:B------:R1:W-:Y:S01]  /*ccf0*/  @!P5 STG.E.U8 desc[UR48][R10.64+0x20], R3 ;  /* 0x000020030a00d986 */ /* 0x0003e2000c101130 */
[----:B------:R-:W-:-:S06]  /*cd00*/  ISETP.LT.OR P5, PT, R0, 0x29, !P2 ;  /* 0x000000290000780c */ /* 0x000fcc00057a1670 */
[----:B------:R-:W-:-:S05]  /*cd10*/  @!P4 IMAD R203, R203, R16, RZ ;  /* 0x00000010cbcbc224 */ /* 0x000fca00078e02ff */
[----:B------:R-:W-:Y:S01]  /*cd20*/  @!P4 STG.E.U8 desc[UR48][R10.64+0x21], R203 ;  /* 0x000021cb0a00c986 */ /* 0x000fe2000c101130 */
[----:B------:R-:W-:Y:S01]  /*cd30*/  ISETP.LT.OR P4, PT, R0, 0x2a, !P2 ;  /* 0x0000002a0000780c */ /* 0x000fe20005781670 */
[----:B0-----:R-:W-:-:S05]  /*cd40*/  @!P5 IMAD R13, R204, R16, RZ ;  /* 0x00000010cc0dd224 */ /* 0x001fca00078e02ff */
[----:B------:R0:W-:Y:S01]  /*cd50*/  @!P5 STG.E.U8 desc[UR48][R4.64+0x28], R13 ;  /* 0x0000280d0400d986 */ /* 0x0001e2000c101130 */
[----:B------:R-:W-:-:S06]  /*cd60*/  ISETP.LT.OR P5, PT, R0, 0x29, !P3 ;  /* 0x000000290000780c */ /* 0x000fcc0005fa1670 */
[----:B------:R-:W-:-:S05]  /*cd70*/  @!P4 IMAD R205, R205, R16, RZ ;  /* 0x00000010cdcdc224 */ /* 0x000fca00078e02ff */
[----:B------:R-:W-:Y:S01]  /*cd80*/  @!P4 STG.E.U8 desc[UR48][R4.64+0x29], R205 ;  /* 0x000029cd0400c986 */ /* 0x000fe2000c101130 */
[----:B------:R-:W-:Y:S01]  /*cd90*/  ISETP.LT.OR P4, PT, R0, 0x2a, !P3 ;  /* 0x0000002a0000780c */ /* 0x000fe20005f81670 */
[----:B-1----:R-:W-:-:S05]  /*cda0*/  @!P5 IMAD R3, R206, R16, RZ ;  /* 0x00000010ce03d224 */ /* 0x002fca00078e02ff */
        /* <DEDUP_REMOVED lines=493> */
[C---:B------:R-:W-:Y:S02]  /*ec80*/  ISETP.LT.OR P5, PT, R0.reuse, 0xd9, !P2 ;  /* 0x000000d90000780c */ /* 0x040fe400057a1670 */
[----:B------:R-:W-:-:S04]  /*ec90*/  ISETP.LT.OR P2, PT, R0, 0xda, !P2 ;  /* 0x000000da0000780c */ /* 0x000fc80005741670 */
[----:B------:R-:W-:-:S05]  /*eca0*/  @!P4 IMAD R51, R51, R16, RZ ;  /* 0x000000103333c224 */ /* 0x000fca00078e02ff */
[----:B------:R-:W-:Y:S01]  /*ecb0*/  @!P4 STG.E.U8 desc[UR48][R10.64+0xd1], R51 ;  /* 0x0000d1330a00c986 */ /* 0x000fe2000c101130 */
[----:B------:R-:W-:Y:S01]  /*ecc0*/  ISETP.LT.OR P4, PT, R0, 0xd9, !P3 ;  /* 0x000000d90000780c */ /* 0x000fe20005f81670 */
[-C--:B0-----:R-:W-:Y:S02]  /*ecd0*/  @!P5 IMAD R13, R52, R16.reuse, RZ ;  /* 0x00000010340dd224 */ /* 0x081fe400078e02ff */
[----:B------:R-:W-:Y:S01]  /*ece0*/  @!P2 IMAD R53, R53, R16, RZ ;  /* 0x000000103535a224 */ /* 0x000fe200078e02ff */
[C---:B------:R-:W-:Y:S02]  /*ecf0*/  ISETP.LT.OR P3, PT, R0.reuse, 0xda, !P3 ;  /* 0x000000da0000780c */ /* 0x040fe40005f61670 */
[----:B------:R-:W-:Y:S01]  /*ed00*/  @!P5 STG.E.U8 desc[UR48][R4.64+0xd8], R13 ;  /* 0x0000d80d0400d986 */ /* 0x000fe2000c101130 */
[----:B------:R-:W-:-:S03]  /*ed10*/  ISETP.LT.OR P5, PT, R0, 0xc1, !P1 ;  /* 0x000000c10000780c */ /* 0x000fc60004fa1670 */
[----:B------:R0:W-:Y:S01]  /*ed20*/  @!P2 STG.E.U8 desc[UR48][R4.64+0xd9], R53 ;  /* 0x0000d9350400a986 */ /* 0x0001e2000c101130 */
[----:B------:R-:W-:Y:S02]  /*ed30*/  ISETP.LT.OR P2, PT, R0, 0xc2, !P1 ;  /* 0x000000c20000780c */ /* 0x000fe40004f41670 */
[----:B-1----:R-:W-:-:S04]  /*ed40*/  @!P4 IMAD R3, R54, R16, RZ ;  /* 0x000000103603c224 */ /* 0x002fc800078e02ff */
[----:B------:R-:W-:-:S03]  /*ed50*/  @!P3 IMAD R55, R55, R16, RZ ;  /* 0x000000103737b224 */ /* 0x000fc600078e02ff */
[----:B------:R-:W-:-:S04]  /*ed60*/  @!P5 IMAD R15, R24, R16, RZ ;  /* 0x00000010180fd224 */ /* 0x000fc800078e02ff */
[----:B------:R-:W-:Y:S01]  /*ed70*/  @!P2 IMAD R25, R25, R16, RZ ;  /* 0x000000101919a224 */ /* 0x000fe200078e02ff */
[----:B------:R1:W-:Y:S01]  /*ed80*/  @!P4 STG.E.U8 desc[UR48][R10.64+0xd8], R3 ;  /* 0x0000d8030a00c986 */ /* 0x0003e2000c101130 */
[----:B------:R-:W-:-:S03]  /*ed90*/  ISETP.LT.OR P4, PT, R0, 0xc1, !P0 ;  /* 0x000000c10000780c */ /* 0x000fc60004781670 */
[----:B------:R2:W-:Y:S01]  /*eda0*/  @!P3 STG.E.U8 desc[UR48][R10.64+0xd9], R55 ;  /* 0x0000d9370a00b986 */ /* 0x0005e2000c101130 */
[----:B------:R-:W-:-:S03]  /*edb0*/  ISETP.LT.OR P3, PT, R0, 0xc2, !P0 ;  /* 0x000000c20000780c */ /* 0x000fc60004761670 */
[----:B------:R-:W-:Y:S01]  /*edc0*/  @!P2 STG.E.U8 desc[UR48][R6.64+0xc1], R25 ;  /* 0x0000c1190600a986 */ /* 0x000fe2000c101130 */
[----:B------:R-:W-:-:S03]  /*edd0*/  ISETP.LT.OR P2, PT, R0, 0xca, !P1 ;  /* 0x000000ca0000780c */ /* 0x000fc60004f41670 */
[----:B------:R-:W-:Y:S01]  /*ede0*/  @!P5 STG.E.U8 desc[UR48][R6.64+0xc0], R15 ;  /* 0x0000c00f0600d986 */ /* 0x000fe2000c101130 */
[----:B------:R-:W-:Y:S01]  /*edf0*/  ISETP.LT.OR P5, PT, R0, 0xc9, !P1 ;  /* 0x000000c90000780c */ /* 0x000fe20004fa1670 */
[----:B0-----:R-:W-:-:S04]  /*ee00*/  @!P4 IMAD R5, R26, R16, RZ ;  /* 0x000000101a05c224 */ /* 0x001fc800078e02ff */
[----:B------:R-:W-:-:S04]  /*ee10*/  @!P3 IMAD R27, R27, R16, RZ ;  /* 0x000000101b1bb224 */ /* 0x000fc800078e02ff */
[-C--:B------:R-:W-:Y:S01]  /*ee20*/  @!P2 IMAD R29, R29, R16.reuse, RZ ;  /* 0x000000101d1da224 */ /* 0x080fe200078e02ff */
[----:B------:R0:W-:Y:S03]  /*ee30*/  @!P4 STG.E.U8 desc[UR48][R8.64+0xc0], R5 ;  /* 0x0000c0050800c986 */ /* 0x0001e6000c101130 */
[----:B-1----:R-:W-:Y:S01]  /*ee40*/  @!P5 IMAD R3, R28, R16, RZ ;  /* 0x000000101c03d224 */ /* 0x002fe200078e02ff */
[----:B------:R-:W-:Y:S01]  /*ee50*/  @!P3 STG.E.U8 desc[UR48][R8.64+0xc1], R27 ;  /* 0x0000c11b0800b986 */ /* 0x000fe2000c101130 */
[C---:B------:R-:W-:Y:S02]  /*ee60*/  ISETP.LT.OR P3, PT, R0.reuse, 0xc9, !P0 ;  /* 0x000000c90000780c */ /* 0x040fe40004761670 */
[C---:B------:R-:W-:Y:S01]  /*ee70*/  ISETP.LT.OR P4, PT, R0.reuse, 0xca, !P0 ;  /* 0x000000ca0000780c */ /* 0x040fe20004781670 */
[----:B------:R-:W-:Y:S01]  /*ee80*/  @!P2 STG.E.U8 desc[UR48][R6.64+0xc9], R29 ;  /* 0x0000c91d0600a986 */ /* 0x000fe2000c101130 */
[----:B------:R-:W-:-:S03]  /*ee90*/  ISETP.LT.OR P2, PT, R0, 0xd2, !P1 ;  /* 0x000000d20000780c */ /* 0x000fc60004f41670 */
[----:B------:R1:W-:Y:S01]  /*eea0*/  @!P5 STG.E.U8 desc[UR48][R6.64+0xc8], R3 ;  /* 0x0000c8030600d986 */ /* 0x0003e2000c101130 */
[----:B------:R-:W-:-:S05]  /*eeb0*/  ISETP.LT.OR P5, PT, R0, 0xd1, !P1 ;  /* 0x000000d10000780c */ /* 0x000fca0004fa1670 */
[-C--:B--2---:R-:W-:Y:S02]  /*eec0*/  @!P3 IMAD R11, R30, R16.reuse, RZ ;  /* 0x000000101e0bb224 */ /* 0x084fe400078e02ff */
[-C--:B------:R-:W-:Y:S02]  /*eed0*/  @!P4 IMAD R31, R31, R16.reuse, RZ ;  /* 0x000000101f1fc224 */ /* 0x080fe400078e02ff */
[-C--:B------:R-:W-:Y:S01]  /*eee0*/  @!P2 IMAD R33, R33, R16.reuse, RZ ;  /* 0x000000102121a224 */ /* 0x080fe200078e02ff */
[----:B------:R2:W-:Y:S03]  /*eef0*/  @!P3 STG.E.U8 desc[UR48][R8.64+0xc8], R11 ;  /* 0x0000c80b0800b986 */ /* 0x0005e6000c101130 */
[----:B0-----:R-:W-:Y:S01]  /*ef00*/  @!P5 IMAD R5, R32, R16, RZ ;  /* 0x000000102005d224 */ /* 0x001fe200078e02ff */
[----:B------:R-:W-:Y:S01]  /*ef10*/  @!P4 STG.E.U8 desc[UR48][R8.64+0xc9], R31 ;  /* 0x0000c91f0800c986 */ /* 0x000fe2000c101130 */
[----:B------:R-:W-:-:S02]  /*ef20*/  ISETP.LT.OR P3, PT, R0, 0xd1, !P0 ;  /* 0x000000d10000780c */ /* 0x000fc40004761670 */
[C---:B------:R-:W-:Y:S01]  /*ef30*/  ISETP.LT.OR P4, PT, R0.reuse, 0xd2, !P0 ;  /* 0x000000d20000780c */ /* 0x040fe20004781670 */
[----:B------:R-:W-:Y:S01]  /*ef40*/  @!P2 STG.E.U8 desc[UR48][R6.64+0xd1], R33 ;  /* 0x0000d1210600a986 */ /* 0x000fe2000c101130 */
[C---:B------:R-:W-:Y:S02]  /*ef50*/  ISETP.LT.OR P2, PT, R0.reuse, 0xd9, !P1 ;  /* 0x000000d90000780c */ /* 0x040fe40004f41670 */
[C---:B------:R-:W-:Y:S01]  /*ef60*/  ISETP.LT.OR P1, PT, R0.reuse, 0xda, !P1 ;  /* 0x000000da0000780c */ /* 0x040fe20004f21670 */
[----:B------:R0:W-:Y:S01]  /*ef70*/  @!P5 STG.E.U8 desc[UR48][R6.64+0xd0], R5 ;  /* 0x0000d0050600d986 */ /* 0x0001e2000c101130 */
[C---:B------:R-:W-:Y:S02]  /*ef80*/  ISETP.LT.OR P5, PT, R0.reuse, 0xd9, !P0 ;  /* 0x000000d90000780c */ /* 0x040fe400047a1670 */
[----:B------:R-:W-:-:S03]  /*ef90*/  ISETP.LT.OR P0, PT, R0, 0xda, !P0 ;  /* 0x000000da0000780c */ /* 0x000fc60004701670 */
[-C--:B-1----:R-:W-:Y:S02]  /*efa0*/  @!P3 IMAD R3, R34, R16.reuse, RZ ;  /* 0x000000102203b224 */ /* 0x082fe400078e02ff */
[-C--:B------:R-:W-:Y:S02]  /*efb0*/  @!P4 IMAD R35, R35, R16.reuse, RZ ;  /* 0x000000102323c224 */ /* 0x080fe400078e02ff */
[-C--:B--2---:R-:W-:Y:S02]  /*efc0*/  @!P2 IMAD R11, R36, R16.reuse, RZ ;  /* 0x00000010240ba224 */ /* 0x084fe400078e02ff */
[-C--:B------:R-:W-:Y:S02]  /*efd0*/  @!P1 IMAD R37, R37, R16.reuse, RZ ;  /* 0x0000001025259224 */ /* 0x080fe400078e02ff */
[-C--:B0-----:R-:W-:Y:S02]  /*efe0*/  @!P5 IMAD R5, R38, R16.reuse, RZ ;  /* 0x000000102605d224 */ /* 0x081fe400078e02ff */
[----:B------:R-:W-:Y:S01]  /*eff0*/  @!P0 IMAD R39, R39, R16, RZ ;  /* 0x0000001027278224 */ /* 0x000fe200078e02ff */
[----:B------:R0:W-:Y:S04]  /*f000*/  @!P3 STG.E.U8 desc[UR48][R8.64+0xd0], R3 ;  /* 0x0000d0030800b986 */ /* 0x0001e8000c101130 */
[----:B------:R0:W-:Y:S04]  /*f010*/  @!P4 STG.E.U8 desc[UR48][R8.64+0xd1], R35 ;  /* 0x0000d1230800c986 */ /* 0x0001e8000c101130 */
[----:B------:R0:W-:Y:S04]  /*f020*/  @!P2 STG.E.U8 desc[UR48][R6.64+0xd8], R11 ;  /* 0x0000d80b0600a986 */ /* 0x0001e8000c101130 */
[----:B------:R0:W-:Y:S04]  /*f030*/  @!P1 STG.E.U8 desc[UR48][R6.64+0xd9], R37 ;  /* 0x0000d92506009986 */ /* 0x0001e8000c101130 */
[----:B------:R0:W-:Y:S04]  /*f040*/  @!P5 STG.E.U8 desc[UR48][R8.64+0xd8], R5 ;  /* 0x0000d8050800d986 */ /* 0x0001e8000c101130 */
[----:B------:R0:W-:Y:S02]  /*f050*/  @!P0 STG.E.U8 desc[UR48][R8.64+0xd9], R39 ;  /* 0x0000d92708008986 */ /* 0x0001e4000c101130 */
.L_x_479:
[----:B------:R-:W-:Y:S05]  /*f060*/  BSYNC B0 ;  /* 0x0000000000007941 */ /* 0x000fea0003800000 */
.L_x_29:
[----:B0-----:R-:W2:Y:S04]  /*f070*/  LDL.LU R5, [R1+0x84] ;  /* 0x0000840001057983 */ /* 0x001ea80000300800 */
[----:B------:R-:W2:Y:S01]  /*f080*/  LDL.LU R4, [R1+0x88] ;  /* 0x0000880001047983 */ /* 0x000ea20000300800 */
[----:B------:R-:W-:Y:S01]  /*f090*/  ULDC UR4, c[0x0][0xc] ;  /* 0x0000030000047ab9 */ /* 0x000fe20000000800 */
[----:B------:R-:W-:Y:S01]  /*f0a0*/  ULDC UR5, c[0x0][0x10] ;  /* 0x0000040000057ab9 */ /* 0x000fe20000000800 */
[----:B------:R-:W2:Y:S01]  /*f0b0*/  LDC R3, c[0x0][0x14] ;  /* 0x00000500ff037b82 */ /* 0x000ea20000000800 */
[----:B------:R-:W-:Y:S01]  /*f0c0*/  UIMAD.WIDE.U32 UR4, UR4, UR5, URZ ;  /* 0x00000005040472a5 */ /* 0x000fe2000f8e003f */
[----:B------:R-:W-:Y:S01]  /*f0d0*/  PRMT R0, RZ, 0x7610, R0 ;  /* 0x00007610ff007816 */ /* 0x000fe20000000000 */
[----:B------:R-:W-:-:S04]  /*f0e0*/  IMAD.MOV.U32 R18, RZ, RZ, -0x1 ;  /* 0xffffffffff127424 */ /* 0x000fc800078e00ff */
[----:B--2---:R-:W-:-:S04]  /*f0f0*/  IMAD.WIDE.U32 R4, R3, UR4, R4 ;  /* 0x0000000403047c25 */ /* 0x004fc8000f8e0004 */
[----:B------:R-:W-:Y:S01]  /*f100*/  IMAD R3, R3, UR5, RZ ;  /* 0x0000000503037c24 */ /* 0x000fe2000f8e02ff */
[----:B------:R-:W-:Y:S01]  /*f110*/  ULDC.64 UR4, c[0x0][0x650] ;  /* 0x0001940000047ab9 */ /* 0x000fe20000000a00 */
[----:B------:R-:W-:Y:S01]  /*f120*/  IMAD.MOV.U32 R23, RZ, RZ, R4 ;  /* 0x000000ffff177224 */ /* 0x000fe200078e0004 */
[----:B------:R-:W-:Y:S01]  /*f130*/  ISETP.GE.U32.AND P0, PT, R4, UR4, PT ;  /* 0x0000000404007c0c */ /* 0x000fe2000bf06070 */
[----:B------:R-:W-:Y:S02]  /*f140*/  IMAD.IADD R26, R5, 0x1, R3 ;  /* 0x00000001051a7824 */ /* 0x000fe400078e0203 */
[----:B------:R-:W-:-:S03]  /*f150*/  IMAD.MOV.U32 R3, RZ, RZ, -0x1 ;  /* 0xffffffffff037424 */ /* 0x000fc600078e00ff */
[----:B------:R0:W-:Y:S01]  /*f160*/  STL [R1+0x84], R26 ;  /* 0x0000841a01007387 */ /* 0x0001e20000100800 */
[----:B------:R-:W-:-:S03]  /*f170*/  ISETP.GE.U32.AND.EX P0, PT, R26, UR5, PT, P0 ;  /* 0x000000051a007c0c */ /* 0x000fc6000bf06100 */
[----:B------:R0:W-:Y:S04]  /*f180*/  STL [R1+0x88], R23 ;  /* 0x0000881701007387 */ /* 0x0001e80000100800 */
[----:B------:R0:W-:Y:S06]  /*f190*/  STL [R1+0x8c], R3 ;  /* 0x00008c0301007387 */ /* 0x0001ec0000100800 */
[----:B------:R-:W-:Y:S05]  /*f1a0*/  @P0 BRA `(.L_x_480) ;  /* 0x0000000400740947 */ /* 0x000fea0003800000 */
[----:B------:R-:W2:Y:S01]  /*f1b0*/  S2R R18, SR_CTAID.X ;  /* 0x0000000000127919 */ /* 0x000ea20000002500 */
[----:B-1--4-:R-:W1:Y:S01]  /*f1c0*/  LDC.64 R10, c[0x0][0x628] ;  /* 0x00018a00ff0a7b82 */ /* 0x012e620000000a00 */
[----:B------:R-:W-:Y:S01]  /*f1d0*/  ULDC UR4, c[0x0][0x150] ;  /* 0x0000540000047ab9 */ /* 0x000fe20000000800 */
[----:B------:R-:W-:Y:S01]  /*f1e0*/  MOV R8, R23 ;  /* 0x0000001700087202 */ /* 0x000fe20000000f00 */
[----:B------:R-:W4:Y:S01]  /*f1f0*/  S2R R20, SR_CTAID.Y ;  /* 0x0000000000147919 */ /* 0x000f220000002600 */
[----:B------:R-:W-:-:S04]  /*f200*/  IMAD.MOV.U32 R9, RZ, RZ, R26 ;  /* 0x000000ffff097224 */ /* 0x000fc800078e001a */
[----:B------:R-:W0:Y:S08]  /*f210*/  LDC R21, c[0x0][0x144] ;  /* 0x00005100ff157b82 */ /* 0x000e300000000800 */
[----:B------:R-:W0:Y:S08]  /*f220*/  LDC R12, c[0x0][0x630] ;  /* 0x00018c00ff0c7b82 */ /* 0x000e300000000800 */
[----:B------:R-:W0:Y:S01]  /*f230*/  LDC.64 R14, c[0x0][0x620] ;  /* 0x00018800ff0e7b82 */ /* 0x000e220000000a00 */
[----:B-1----:R-:W-:-:S04]  /*f240*/  ISETP.NE.U32.AND P0, PT, R10, RZ, PT ;  /* 0x000000ff0a00720c */ /* 0x002fc80003f05070 */
[----:B------:R-:W-:Y:S02]  /*f250*/  ISETP.NE.AND.EX P0, PT, R11, RZ, PT, P0 ;  /* 0x000000ff0b00720c */ /* 0x000fe40003f05300 */
[----:B--2---:R-:W-:-:S05]  /*f260*/  I2FP.F32.U32 R0, R18 ;  /* 0x0000001200007245 */ /* 0x004fca0000201000 */
[----:B------:R-:W-:-:S04]  /*f270*/  FMUL R0, R0, UR4 ;  /* 0x0000000400007c20 */ /* 0x000fc80008400000 */
[----:B------:R1:W2:Y:S02]  /*f280*/  F2I.U32.TRUNC.NTZ R19, R0 ;  /* 0x0000000000137305 */ /* 0x0002a4000020f000 */
[----:B----4-:R-:W-:Y:S05]  /*f290*/  @!P0 BRA `(.L_x_481) ;  /* 0x0000000000288947 */ /* 0x010fea0003800000 */
[----:B-1----:R-:W0:Y:S02]  /*f2a0*/  LDC R0, c[0x0][0x634] ;  /* 0x00018d00ff007b82 */ /* 0x002e240000000800 */
[----:B0-----:R-:W-:-:S05]  /*f2b0*/  IADD3 R3, P0, R23, R0, RZ ;  /* 0x0000000017037210 */ /* 0x001fca0007f1e0ff */
[----:B------:R-:W-:-:S04]  /*f2c0*/  IMAD.X R13, RZ, RZ, R26, P0 ;  /* 0x000000ffff0d7224 */ /* 0x000fc800000e061a */
[----:B------:R-:W-:-:S04]  /*f2d0*/  IMAD.WIDE.U32 R4, R13, R10, RZ ;  /* 0x0000000a0d047225 */ /* 0x000fc800078e00ff */
[----:B---3--:R-:W-:-:S04]  /*f2e0*/  IMAD.WIDE.U32 R6, P0, R3, R11, R4 ;  /* 0x0000000b03067225 */ /* 0x008fc80007800004 */
[----:B------:R-:W-:-:S04]  /*f2f0*/  IMAD.WIDE.U32 R4, R3, R10, RZ ;  /* 0x0000000a03047225 */ /* 0x000fc800078e00ff */
[----:B------:R-:W-:Y:S01]  /*f300*/  IMAD.X R9, RZ, RZ, RZ, P0 ;  /* 0x000000ffff097224 */ /* 0x000fe200000e06ff */
[----:B------:R-:W-:Y:S01]  /*f310*/  IADD3 RZ, P0, R5, R6, RZ ;  /* 0x0000000605ff7210 */ /* 0x000fe20007f1e0ff */
[----:B------:R-:W-:-:S04]  /*f320*/  IMAD.MOV.U32 R8, RZ, RZ, R7 ;  /* 0x000000ffff087224 */ /* 0x000fc800078e0007 */
[----:B------:R-:W-:-:S08]  /*f330*/  IMAD.WIDE.U32.X R8, R13, R11, R8, P0 ;  /* 0x0000000b0d087225 */ /* 0x000fd000000e0408 */
.L_x_481:
[-CC-:B0-----:R-:W-:Y:S01]  /*f340*/  SHF.R.U64 R13, R8, R12.reuse, R9.reuse ;  /* 0x0000000c080d7219 */ /* 0x181fe20000001209 */
[----:B---3--:R-:W0:Y:S01]  /*f350*/  LDC.64 R24, c[0x0][0x640] ;  /* 0x00019000ff187b82 */ /* 0x008e220000000a00 */
[----:B-1----:R-:W-:Y:S01]  /*f360*/  SHF.R.U32.HI R0, RZ, R12, R9 ;  /* 0x0000000cff007219 */ /* 0x002fe20000011609 */
[----:B------:R-:W-:Y:S01]  /*f370*/  IMAD.MOV.U32 R4, RZ, RZ, R23 ;  /* 0x000000ffff047224 */ /* 0x000fe200078e0017 */
[----:B------:R-:W-:Y:S01]  /*f380*/  IADD3 R3, P0, RZ, -R13, RZ ;  /* 0x8000000dff037210 */ /* 0x000fe20007f1e0ff */
[----:B------:R-:W-:Y:S01]  /*f390*/  ULDC UR4, c[0x0][0x154] ;  /* 0x0000550000047ab9 */ /* 0x000fe20000000800 */
[----:B--2---:R-:W-:Y:S02]  /*f3a0*/  IADD3 R19, -R19, RZ, RZ ;  /* 0x000000ff13137210 */ /* 0x004fe40007ffe1ff */
[----:B------:R-:W-:Y:S01]  /*f3b0*/  MOV R7, 0x1 ;  /* 0x0000000100077802 */ /* 0x000fe20000000f00 */
[----:B------:R-:W1:Y:S01]  /*f3c0*/  LDC R6, c[0x0][0x618] ;  /* 0x00018600ff067b82 */ /* 0x000e620000000800 */
[----:B------:R-:W-:-:S02]  /*f3d0*/  IMAD.X R5, RZ, RZ, ~R0, P0 ;  /* 0x000000ffff057224 */ /* 0x000fc400000e0e00 */
[----:B------:R-:W-:Y:S02]  /*f3e0*/  IMAD R21, R21, R19, R18 ;  /* 0x0000001315157224 */ /* 0x000fe400078e0212 */
[-C--:B------:R-:W-:Y:S02]  /*f3f0*/  IMAD R0, R5, R14.reuse, RZ ;  /* 0x0000000e05007224 */ /* 0x080fe400078e02ff */
[----:B------:R-:W-:Y:S01]  /*f400*/  IMAD.MOV.U32 R5, RZ, RZ, R26 ;  /* 0x000000ffff057224 */ /* 0x000fe200078e001a */
[----:B------:R-:W2:Y:S01]  /*f410*/  LDC R8, c[0x0][0x608] ;  /* 0x00018200ff087b82 */ /* 0x000ea20000000800 */
[----:B------:R-:W-:-:S04]  /*f420*/  IMAD.WIDE.U32 R4, R3, R14, R4 ;  /* 0x0000000e03047225 */ /* 0x000fc800078e0004 */
[----:B------:R-:W-:-:S03]  /*f430*/  IMAD R3, R3, R15, R0 ;  /* 0x0000000f03037224 */ /* 0x000fc600078e0200 */
[----:B------:R-:W3:Y:S01]  /*f440*/  LDC R22, c[0x0][0x658] ;  /* 0x00019600ff167b82 */ /* 0x000ee20000000800 */
[----:B------:R-:W-:Y:S01]  /*f450*/  I2FP.F32.U32 R0, R20 ;  /* 0x0000001400007245 */ /* 0x000fe20000201000 */
[----:B------:R-:W-:Y:S01]  /*f460*/  IMAD.IADD R3, R5, 0x1, R3 ;  /* 0x0000000105037824 */ /* 0x000fe200078e0203 */
[----:B0-----:R-:W-:Y:S01]  /*f470*/  ISETP.NE.U32.AND P0, PT, R24, RZ, PT ;  /* 0x000000ff1800720c */ /* 0x001fe20003f05070 */
[----:B------:R-:W-:Y:S02]  /*f480*/  IMAD.MOV.U32 R5, RZ, RZ, -0x1 ;  /* 0xffffffffff057424 */ /* 0x000fe400078e00ff */
[----:B------:R-:W-:Y:S02]  /*f490*/  FMUL R0, R0, UR4 ;  /* 0x0000000400007c20 */ /* 0x000fe40008400000 */
[----:B------:R-:W0:Y:S01]  /*f4a0*/  LDC R19, c[0x0][0x148] ;  /* 0x00005200ff137b82 */ /* 0x000e220000000800 */
[----:B-1----:R-:W-:Y:S01]  /*f4b0*/  SHF.R.U64 R12, R4, R6, R3 ;  /* 0x00000006040c7219 */ /* 0x002fe20000001203 */
[----:B------:R1:W4:Y:S01]  /*f4c0*/  F2I.U32.TRUNC.NTZ R15, R0 ;  /* 0x00000000000f7305 */ /* 0x000322000020f000 */
[----:B------:R-:W-:-:S02]  /*f4d0*/  ISETP.NE.AND.EX P0, PT, R25, RZ, PT, P0 ;  /* 0x000000ff1900720c */ /* 0x000fc40003f05300 */
[----:B------:R-:W-:-:S03]  /*f4e0*/  SHF.R.U32.HI R3, RZ, R6, R3 ;  /* 0x00000006ff037219 */ /* 0x000fc60000011603 */
[----:B------:R-:W0:Y:S01]  /*f4f0*/  LDC R18, c[0x0][0x600] ;  /* 0x00018000ff127b82 */ /* 0x000e220000000800 */
[-CC-:B--2---:R-:W-:Y:S02]  /*f500*/  SHF.R.U64 R10, R12, R8.reuse, R3.reuse ;  /* 0x000000080c0a7219 */ /* 0x184fe40000001203 */
[----:B------:R-:W-:-:S05]  /*f510*/  SHF.R.U32.HI R3, RZ, R8, R3 ;  /* 0x00000008ff037219 */ /* 0x000fca0000011603 */
[----:B------:R-:W2:Y:S01]  /*f520*/  LDC R26, c[0x0][0x648] ;  /* 0x00019200ff1a7b82 */ /* 0x000ea20000000800 */
[-C--:B---3--:R-:W-:Y:S02]  /*f530*/  SHF.L.U32 R4, R5, R22.reuse, RZ ;  /* 0x0000001605047219 */ /* 0x088fe400000006ff */
[--C-:B------:R-:W-:Y:S02]  /*f540*/  SHF.R.U64 R14, R10, R22, R3.reuse ;  /* 0x000000160a0e7219 */ /* 0x100fe40000001203 */
[----:B------:R-:W-:Y:S02]  /*f550*/  LOP3.LUT R23, RZ, R4, RZ, 0x33, !PT ;  /* 0x00000004ff177212 */ /* 0x000fe400078e33ff */
[-C--:B------:R-:W-:Y:S01]  /*f560*/  SHF.R.U32.HI R5, RZ, R22.reuse, R3 ;  /* 0x00000016ff057219 */ /* 0x080fe20000011603 */
[----:B------:R-:W3:Y:S01]  /*f570*/  LDC R27, c[0x0][0x638] ;  /* 0x00018e00ff1b7b82 */ /* 0x000ee20000000800 */
[----:B------:R-:W-:Y:S01]  /*f580*/  SHF.L.U32 R224, R7, R22, RZ ;  /* 0x0000001607e07219 */ /* 0x000fe200000006ff */
[----:B------:R-:W-:-:S06]  /*f590*/  IMAD.MOV.U32 R4, RZ, RZ, R14 ;  /* 0x000000ffff047224 */ /* 0x000fcc00078e000e */
[----:B------:R-:W0:Y:S01]  /*f5a0*/  LDC R28, c[0x0][0x610] ;  /* 0x00018400ff1c7b82 */ /* 0x000e220000000800 */
[----:B-1--4-:R-:W-:Y:S05]  /*f5b0*/  @!P0 BRA `(.L_x_482) ;  /* 0x0000000000288947 */ /* 0x012fea0003800000 */
[----:B------:R-:W1:Y:S02]  /*f5c0*/  LDC R3, c[0x0][0x64c] ;  /* 0x00019300ff037b82 */ /* 0x000e640000000800 */
[----:B-1----:R-:W-:-:S05]  /*f5d0*/  IADD3 R3, P0, R14, R3, RZ ;  /* 0x000000030e037210 */ /* 0x002fca0007f1e0ff */
[----:B------:R-:W-:-:S04]  /*f5e0*/  IMAD.X R11, RZ, RZ, R5, P0 ;  /* 0x000000ffff0b7224 */ /* 0x000fc800000e0605 */
[----:B------:R-:W-:-:S04]  /*f5f0*/  IMAD.WIDE.U32 R4, R11, R24, RZ ;  /* 0x000000180b047225 */ /* 0x000fc800078e00ff */
[----:B------:R-:W-:-:S04]  /*f600*/  IMAD.WIDE.U32 R6, P0, R3, R25, R4 ;  /* 0x0000001903067225 */ /* 0x000fc80007800004 */
[----:B------:R-:W-:-:S04]  /*f610*/  IMAD.WIDE.U32 R4, R3, R24, RZ ;  /* 0x0000001803047225 */ /* 0x000fc800078e00ff */
[----:B------:R-:W-:Y:S01]  /*f620*/  IMAD.X R9, RZ, RZ, RZ, P0 ;  /* 0x000000ffff097224 */ /* 0x000fe200000e06ff */
[----:B------:R-:W-:Y:S01]  /*f630*/  IADD3 RZ, P0, R5, R6, RZ ;  /* 0x0000000605ff7210 */ /* 0x000fe20007f1e0ff */
[----:B------:R-:W-:-:S04]  /*f640*/  IMAD.MOV.U32 R8, RZ, RZ, R7 ;  /* 0x000000ffff087224 */ /* 0x000fc800078e0007 */
[----:B------:R-:W-:-:S08]  /*f650*/  IMAD.WIDE.U32.X R4, R11, R25, R8, P0 ;  /* 0x000000190b047225 */ /* 0x000fd000000e0408 */
.L_x_482:
[----:B------:R-:W1:Y:S01]  /*f660*/  LDC R3, c[0x0][0x65c] ;  /* 0x00019700ff037b82 */ /* 0x000e620000000800 */
[----:B------:R4:W-:Y:S01]  /*f670*/  STL [R1+0x8c], R13 ;  /* 0x00008c0d01007387 */ /* 0x0009e20000100800 */
[----:B--2---:R-:W-:Y:S01]  /*f680*/  SHF.R.U64 R0, R4, R26, R5 ;  /* 0x0000001a04007219 */ /* 0x004fe20000001205 */
[----:B0-----:R-:W-:Y:S01]  /*f690*/  VIADD R7, R18, 0xffffffff ;  /* 0xffffffff12077836 */ /* 0x001fe20000000000 */
[----:B------:R-:W-:Y:S01]  /*f6a0*/  LOP3.LUT R5, R10, R23, RZ, 0xc0, !PT ;  /* 0x000000170a057212 */ /* 0x000fe200078ec0ff */
[----:B------:R-:W-:Y:S01]  /*f6b0*/  IMAD.MOV.U32 R4, RZ, RZ, 0x1 ;  /* 0x00000001ff047424 */ /* 0x000fe200078e00ff */
[----:B------:R-:W-:-:S03]  /*f6c0*/  IADD3 R15, -R15, RZ, RZ ;  /* 0x000000ff0f0f7210 */ /* 0x000fc60007ffe1ff */
[----:B------:R-:W-:Y:S01]  /*f6d0*/  IMAD R224, R224, R0, R5 ;  /* 0x00000000e0e07224 */ /* 0x000fe200078e0205 */
[----:B------:R-:W-:Y:S02]  /*f6e0*/  LOP3.LUT R5, R12, R7, RZ, 0xc0, !PT ;  /* 0x000000070c057212 */ /* 0x000fe400078ec0ff */
[----:B-1----:R-:W-:Y:S01]  /*f6f0*/  ISETP.NE.AND P0, PT, R3, 0x1, PT ;  /* 0x000000010300780c */ /* 0x002fe20003f05270 */
[----:B------:R-:W-:-:S04]  /*f700*/  IMAD.MOV R3, RZ, RZ, -R0 ;  /* 0x000000ffff037224 */ /* 0x000fc800078e0a00 */
[----:B---3--:R-:W-:-:S04]  /*f710*/  IMAD R0, R3, R27, R14 ;  /* 0x0000001b03007224 */ /* 0x008fc800078e020e */
[----:B------:R-:W-:Y:S01]  /*f720*/  IMAD R3, R0, R18, R5 ;  /* 0x0000001200037224 */ /* 0x000fe200078e0205 */
[----:B------:R-:W-:-:S03]  /*f730*/  PRMT R0, R4, 0x7610, R0 ;  /* 0x0000761004007816 */ /* 0x000fc60000000000 */
[----:B------:R-:W-:-:S04]  /*f740*/  @P0 IMAD R21, R19, R15, R20 ;  /* 0x0000000f13150224 */ /* 0x000fc800078e0214 */
[----:B------:R-:W-:-:S05]  /*f750*/  IMAD R224, R224, R28, R21 ;  /* 0x0000001ce0e07224 */ /* 0x000fca00078e0215 */
[----:B------:R-:W-:Y:S02]  /*f760*/  SEL R18, R3, R224, !P0 ;  /* 0x000000e003127207 */ /* 0x000fe40004000000 */
[----:B----4-:R-:W-:-:S07]  /*f770*/  SEL R224, R224, R3, !P0 ;  /* 0x00000003e0e07207 */ /* 0x010fce0004000000 */
.L_x_480:
[----:B------:R-:W-:Y:S01]  /*f780*/  LOP3.LUT P0, RZ, R0, 0xff, RZ, 0xc0, !PT ;  /* 0x000000ff00ff7812 */ /* 0x000fe2000780c0ff */
[----:B------:R-:W-:-:S12]  /*f790*/  IMAD.MOV.U32 R19, RZ, RZ, R224 ;  /* 0x000000ffff137224 */ /* 0x000fd800078e00e0 */
[----:B------:R-:W-:Y:S05]  /*f7a0*/  @P0 BRA `(.L_x_483) ;  /* 0xffffff18002c0947 */ /* 0x000fea000383ffff */
[----:B------:R-:W-:Y:S05]  /*f7b0*/  EXIT ;  /* 0x000000000000794d */ /* 0x000fea0003800000 */
.L_x_4:
[----:B------:R-:W2:Y:S01]  /*f7c0*/  LDL R18, [R1+0x88] ;  /* 0x0000880001127983 */ /* 0x000ea20000100800 */
[----:B0-----:R-:W-:-:S03]  /*f7d0*/  ULDC.64 UR4, c[0x0][0x650] ;  /* 0x0001940000047ab9 */ /* 0x001fc60000000a00 */
[----:B------:R-:W3:Y:S01]  /*f7e0*/  LDL R19, [R1+0x84] ;  /* 0x0000840001137983 */ /* 0x000ee20000100800 */
[----:B------:R-:W-:Y:S01]  /*f7f0*/  PRMT R5, RZ, 0x7610, R5 ;  /* 0x00007610ff057816 */ /* 0x000fe20000000005 */
[----:B------:R-:W-:Y:S01]  /*f800*/  IMAD.MOV.U32 R12, RZ, RZ, -0x1 ;  /* 0xffffffffff0c7424 */ /* 0x000fe200078e00ff */
[----:B------:R-:W-:Y:S01]  /*f810*/  MOV R7, 0xffffffff ;  /* 0xffffffff00077802 */ /* 0x000fe20000000f00 */
[----:B------:R-:W-:Y:S01]  /*f820*/  IMAD.MOV.U32 R6, RZ, RZ, -0x1 ;  /* 0xffffffffff067424 */ /* 0x000fe200078e00ff */
[----:B--2---:R-:W-:-:S04]  /*f830*/  ISETP.GE.U32.AND P0, PT, R18, UR4, PT ;  /* 0x0000000412007c0c */ /* 0x004fc8000bf06070 */
[----:B---3--:R-:W-:-:S13]  /*f840*/  ISETP.GE.U32.AND.EX P0, PT, R19, UR5, PT, P0 ;  /* 0x0000000513007c0c */ /* 0x008fda000bf06100 */
[----:B------:R-:W-:Y:S05]  /*f850*/  @P0 BRA `(.L_x_484) ;  /* 0x0000000400680947 */ /* 0x000fea0003800000 */
        /* <DEDUP_REMOVED lines=9> */
[----:B0-----:R-:W-:-:S04]  /*f8f0*/  IADD3 R5, P0, R18, R5, RZ ;  /* 0x0000000512057210 */ /* 0x001fc80007f1e0ff */
[----:B------:R-:W-:-:S05]  /*f900*/  IADD3.X R15, RZ, R19, RZ, P0, !PT ;  /* 0x00000013ff0f7210 */ /* 0x000fca00007fe4ff */
[----:B------:R-:W-:-:S04]  /*f910*/  IMAD.WIDE.U32 R6, R15, R12, RZ ;  /* 0x0000000c0f067225 */ /* 0x000fc800078e00ff */
[----:B------:R-:W-:-:S04]  /*f920*/  IMAD.WIDE.U32 R8, P0, R5, R13, R6 ;  /* 0x0000000d05087225 */ /* 0x000fc80007800006 */
[----:B------:R-:W-:-:S04]  /*f930*/  IMAD.WIDE.U32 R6, R5, R12, RZ ;  /* 0x0000000c05067225 */ /* 0x000fc800078e00ff */
[----:B------:R-:W-:Y:S01]  /*f940*/  IMAD.X R11, RZ, RZ, RZ, P0 ;  /* 0x000000ffff0b7224 */ /* 0x000fe200000e06ff */
[----:B------:R-:W-:Y:S01]  /*f950*/  IADD3 RZ, P0, R7, R8, RZ ;  /* 0x0000000807ff7210 */ /* 0x000fe20007f1e0ff */
[----:B------:R-:W-:-:S04]  /*f960*/  IMAD.MOV.U32 R10, RZ, RZ, R9 ;  /* 0x000000ffff0a7224 */ /* 0x000fc800078e0009 */
[----:B------:R-:W-:-:S08]  /*f970*/  IMAD.WIDE.U32.X R10, R15, R13, R10, P0 ;  /* 0x0000000d0f0a7225 */ /* 0x000fd000000e040a */
.L_x_485:
[-CC-:B------:R-:W-:Y:S01]  /*f980*/  SHF.R.U64 R13, R10, R14.reuse, R11.reuse ;  /* 0x0000000e0a0d7219 */ /* 0x180fe2000000120b */
[----:B------:R-:W0:Y:S01]  /*f990*/  LDC R12, c[0x0][0x618] ;  /* 0x00018600ff0c7b82 */ /* 0x000e220000000800 */
[----:B------:R-:W-:Y:S01]  /*f9a0*/  SHF.R.U32.HI R3, RZ, R14, R11 ;  /* 0x0000000eff037219 */ /* 0x000fe2000001160b */
[----:B------:R-:W-:Y:S01]  /*f9b0*/  ULDC UR4, c[0x0][0x150] ;  /* 0x0000540000047ab9 */ /* 0x000fe20000000800 */
[----:B------:R-:W-:Y:S01]  /*f9c0*/  IADD3 R5, P0, RZ, -R13, RZ ;  /* 0x8000000dff057210 */ /* 0x000fe20007f1e0ff */
[----:B------:R-:W-:Y:S01]  /*f9d0*/  IMAD.MOV.U32 R6, RZ, RZ, R18 ;  /* 0x000000ffff067224 */ /* 0x000fe200078e0012 */
[----:B------:R-:W-:Y:S02]  /*f9e0*/  I2FP.F32.U32 R8, R2 ;  /* 0x0000000200087245 */ /* 0x000fe40000201000 */
[----:B------:R-:W-:Y:S01]  /*f9f0*/  MOV R7, R19 ;  /* 0x0000001300077202 */ /* 0x000fe20000000f00 */
[----:B------:R-:W1:Y:S01]  /*fa00*/  LDC.64 R20, c[0x0][0x640] ;  /* 0x00019000ff147b82 */ /* 0x000e620000000a00 */
[----:B------:R-:W-:-:S02]  /*fa10*/  IMAD.X R3, RZ, RZ, ~R3, P0 ;  /* 0x000000ffff037224 */ /* 0x000fc400000e0e03 */
[----:B------:R-:W-:Y:S01]  /*fa20*/  FMUL R9, R8, UR4 ;  /* 0x0000000408097c20 */ /* 0x000fe20008400000 */
[----:B------:R-:W-:Y:S01]  /*fa30*/  ULDC UR4, c[0x0][0x154] ;  /* 0x0000550000047ab9 */ /* 0x000fe20000000800 */
[----:B------:R-:W-:-:S03]  /*fa40*/  IMAD.WIDE.U32 R6, R5, R16, R6 ;  /* 0x0000001005067225 */ /* 0x000fc600078e0006 */
[----:B------:R-:W2:Y:S01]  /*fa50*/  LDC R11, c[0x0][0x144] ;  /* 0x00005100ff0b7b82 */ /* 0x000ea20000000800 */
[----:B------:R-:W-:Y:S01]  /*fa60*/  IMAD R8, R3, R16, RZ ;  /* 0x0000001003087224 */ /* 0x000fe200078e02ff */
[----:B------:R-:W3:Y:S03]  /*fa70*/  F2I.U32.TRUNC.NTZ R9, R9 ;  /* 0x0000000900097305 */ /* 0x000ee6000020f000 */
[----:B------:R-:W-:Y:S02]  /*fa80*/  IMAD R3, R5, R17, R8 ;  /* 0x0000001105037224 */ /* 0x000fe400078e0208 */
[----:B------:R-:W-:Y:S01]  /*fa90*/  IMAD.MOV.U32 R8, RZ, RZ, 0x1 ;  /* 0x00000001ff087424 */ /* 0x000fe200078e00ff */
[----:B------:R-:W4:Y:S01]  /*faa0*/  LDC R14, c[0x0][0x608] ;  /* 0x00018200ff0e7b82 */ /* 0x000f220000000800 */
[----:B------:R-:W-:-:S05]  /*fab0*/  IMAD.IADD R3, R7, 0x1, R3 ;  /* 0x0000000107037824 */ /* 0x000fca00078e0203 */
[----:B0-----:R-:W-:Y:S02]  /*fac0*/  SHF.R.U64 R10, R6, R12, R3 ;  /* 0x0000000c060a7219 */ /* 0x001fe40000001203 */
[----:B------:R-:W0:Y:S01]  /*fad0*/  LDC R19, c[0x0][0x658] ;  /* 0x00019600ff137b82 */ /* 0x000e220000000800 */
[----:B------:R-:W-:Y:S01]  /*fae0*/  I2FP.F32.U32 R6, R4 ;  /* 0x0000000400067245 */ /* 0x000fe20000201000 */
[----:B---3--:R-:W-:Y:S01]  /*faf0*/  IMAD.MOV R5, RZ, RZ, -R9 ;  /* 0x000000ffff057224 */ /* 0x008fe200078e0a09 */
[----:B-1----:R-:W-:Y:S02]  /*fb00*/  ISETP.NE.U32.AND P0, PT, R20, RZ, PT ;  /* 0x000000ff1400720c */ /* 0x002fe40003f05070 */
[----:B------:R-:W-:Y:S01]  /*fb10*/  SHF.R.U32.HI R3, RZ, R12, R3 ;  /* 0x0000000cff037219 */ /* 0x000fe20000011603 */
[----:B------:R-:W-:Y:S01]  /*fb20*/  FMUL R6, R6, UR4 ;  /* 0x0000000406067c20 */ /* 0x000fe20008400000 */
[----:B------:R-:W-:Y:S01]  /*fb30*/  ISETP.NE.AND.EX P0, PT, R21, RZ, PT, P0 ;  /* 0x000000ff1500720c */ /* 0x000fe20003f05300 */
[----:B------:R-:W1:Y:S01]  /*fb40*/  LDC R17, c[0x0][0x148] ;  /* 0x00005200ff117b82 */ /* 0x000e620000000800 */
[----:B--2---:R-:W-:-:S02]  /*fb50*/  IMAD R18, R11, R5, R2 ;  /* 0x000000050b127224 */ /* 0x004fc400078e0202 */
[----:B------:R-:W-:-:S05]  /*fb60*/  IMAD.MOV.U32 R12, RZ, RZ, -0x1 ;  /* 0xffffffffff0c7424 */ /* 0x000fca00078e00ff */
[----:B------:R-:W2:Y:S01]  /*fb70*/  LDC R16, c[0x0][0x600] ;  /* 0x00018000ff107b82 */ /* 0x000ea20000000800 */
[-CC-:B----4-:R-:W-:Y:S02]  /*fb80*/  SHF.R.U64 R15, R10, R14.reuse, R3.reuse ;  /* 0x0000000e0a0f7219 */ /* 0x190fe40000001203 */
[----:B------:R-:W-:Y:S02]  /*fb90*/  SHF.R.U32.HI R2, RZ, R14, R3 ;  /* 0x0000000eff027219 */ /* 0x000fe40000011603 */
[----:B------:R3:W4:Y:S03]  /*fba0*/  F2I.U32.TRUNC.NTZ R14, R6 ;  /* 0x00000006000e7305 */ /* 0x000726000020f000 */
[----:B------:R-:W1:Y:S01]  /*fbb0*/  LDC R22, c[0x0][0x648] ;  /* 0x00019200ff167b82 */ /* 0x000e620000000800 */
[-C--:B0-----:R-:W-:Y:S02]  /*fbc0*/  SHF.L.U32 R5, R12, R19.reuse, RZ ;  /* 0x000000130c057219 */ /* 0x081fe400000006ff */
[----:B------:R-:W-:-:S02]  /*fbd0*/  SHF.R.U64 R12, R15, R19, R2 ;  /* 0x000000130f0c7219 */ /* 0x000fc40000001202 */
[-C--:B------:R-:W-:Y:S02]  /*fbe0*/  SHF.R.U32.HI R3, RZ, R19.reuse, R2 ;  /* 0x00000013ff037219 */ /* 0x080fe40000011602 */
[----:B------:R-:W-:Y:S01]  /*fbf0*/  SHF.L.U32 R19, R8, R19, RZ ;  /* 0x0000001308137219 */ /* 0x000fe200000006ff */
[----:B------:R-:W0:Y:S01]  /*fc00*/  LDC R23, c[0x0][0x638] ;  /* 0x00018e00ff177b82 */ /* 0x000e220000000800 */
[----:B------:R-:W-:Y:S02]  /*fc10*/  LOP3.LUT R24, RZ, R5, RZ, 0x33, !PT ;  /* 0x00000005ff187212 */ /* 0x000fe400078e33ff */
[----:B------:R-:W-:-:S05]  /*fc20*/  MOV R2, R12 ;  /* 0x0000000c00027202 */ /* 0x000fca0000000f00 */
[----:B------:R-:W0:Y:S01]  /*fc30*/  LDC R25, c[0x0][0x610] ;  /* 0x00018400ff197b82 */ /* 0x000e220000000800 */
[----:B---34-:R-:W-:Y:S05]  /*fc40*/  @!P0 BRA `(.L_x_486) ;  /* 0x0000000000288947 */ /* 0x018fea0003800000 */
[----:B------:R-:W3:Y:S02]  /*fc50*/  LDC R5, c[0x0][0x64c] ;  /* 0x00019300ff057b82 */ /* 0x000ee40000000800 */
[----:B---3--:R-:W-:-:S05]  /*fc60*/  IADD3 R5, P0, R12, R5, RZ ;  /* 0x000000050c057210 */ /* 0x008fca0007f1e0ff */
        /* <DEDUP_REMOVED lines=8> */
.L_x_486:
[----:B------:R-:W3:Y:S01]  /*fcf0*/  LDC R5, c[0x0][0x65c] ;  /* 0x00019700ff057b82 */ /* 0x000ee20000000800 */
[----:B-1----:R-:W-:Y:S01]  /*fd00*/  SHF.R.U64 R3, R2, R22, R3 ;  /* 0x0000001602037219 */ /* 0x002fe20000001203 */
[----:B------:R-:W-:Y:S01]  /*fd10*/  IMAD.MOV R14, RZ, RZ, -R14 ;  /* 0x000000ffff0e7224 */ /* 0x000fe200078e0a0e */
[----:B------:R-:W-:Y:S01]  /*fd20*/  LOP3.LUT R2, R15, R24, RZ, 0xc0, !PT ;  /* 0x000000180f027212 */ /* 0x000fe200078ec0ff */
[----:B------:R-:W-:Y:S01]  /*fd30*/  IMAD.MOV.U32 R6, RZ, RZ, R13 ;  /* 0x000000ffff067224 */ /* 0x000fe200078e000d */
[----:B--2---:R-:W-:-:S03]  /*fd40*/  IADD3 R9, R16, -0x1, RZ ;  /* 0xffffffff10097810 */ /* 0x004fc60007ffe0ff */
[----:B------:R-:W-:Y:S01]  /*fd50*/  IMAD R7, R19, R3, R2 ;  /* 0x0000000313077224 */ /* 0x000fe200078e0202 */
[----:B---3--:R-:W-:Y:S01]  /*fd60*/  ISETP.NE.AND P0, PT, R5, 0x1, PT ;  /* 0x000000010500780c */ /* 0x008fe20003f05270 */
[----:B------:R-:W-:Y:S01]  /*fd70*/  IMAD.MOV R5, RZ, RZ, -R3 ;  /* 0x000000ffff057224 */ /* 0x000fe200078e0a03 */
[----:B------:R-:W-:-:S03]  /*fd80*/  LOP3.LUT R3, R10, R9, RZ, 0xc0, !PT ;  /* 0x000000090a037212 */ /* 0x000fc600078ec0ff */
[----:B0-----:R-:W-:Y:S02]  /*fd90*/  IMAD R2, R5, R23, R12 ;  /* 0x0000001705027224 */ /* 0x001fe400078e020c */
[----:B------:R-:W-:Y:S02]  /*fda0*/  IMAD.MOV.U32 R5, RZ, RZ, 0x1 ;  /* 0x00000001ff057424 */ /* 0x000fe400078e00ff */
[----:B------:R-:W-:-:S04]  /*fdb0*/  IMAD R2, R2, R16, R3 ;  /* 0x0000001002027224 */ /* 0x000fc800078e0203 */
[----:B------:R-:W-:-:S04]  /*fdc0*/  @P0 IMAD R18, R17, R14, R4 ;  /* 0x0000000e11120224 */ /* 0x000fc800078e0204 */
[----:B------:R-:W-:-:S05]  /*fdd0*/  IMAD R7, R7, R25, R18 ;  /* 0x0000001907077224 */ /* 0x000fca00078e0212 */
[----:B------:R-:W-:Y:S02]  /*fde0*/  SEL R12, R2, R7, !P0 ;  /* 0x00000007020c7207 */ /* 0x000fe40004000000 */
[----:B------:R-:W-:-:S07]  /*fdf0*/  SEL R7, R7, R2, !P0 ;  /* 0x0000000207077207 */ /* 0x000fce0004000000 */
.L_x_484:
[----:B------:R-:W-:-:S08]  /*fe00*/  NOP ;  /* 0x0000000000007918 */ /* 0x000fd00000000000 */
[----:B------:R-:W0:-:S00]  /*fe10*/  USETMAXREG.DEALLOC.CTAPOOL 0x28 ;  /* 0x00000028000079c8 */ /* 0x000e0000080e0500 */
[----:B0-----:R-:W-:-:S13]  /*fe20*/  ISETP.NE.AND P0, PT, R0, RZ, PT ;  /* 0x000000ff0000720c */ /* 0x001fda0003f05270 */
[----:B------:R-:W-:Y:S05]  /*fe30*/  @P0 EXIT ;  /* 0x000000000000094d */ /* 0x000fea0003800000 */
[----:B------:R-:W-:Y:S01]  /*fe40*/  LOP3.LUT P0, RZ, R5, 0xff, RZ, 0xc0, !PT ;  /* 0x000000ff05ff7812 */ /* 0x000fe2000780c0ff */
[----:B------:R-:W-:Y:S01]  /*fe50*/  IMAD.MOV.U32 R8, RZ, RZ, 0x1 ;  /* 0x00000001ff087424 */ /* 0x000fe200078e00ff */
[----:B------:R-:W-:-:S11]  /*fe60*/  MOV R0, RZ ;  /* 0x000000ff00007202 */ /* 0x000fd60000000f00 */
[----:B------:R-:W-:Y:S05]  /*fe70*/  @!P0 BRA `(.L_x_487) ;  /* 0x0000000c00588947 */ /* 0x000fea0003800000 */
[----:B------:R-:W2:Y:S01]  /*fe80*/  LDL R2, [R1+0x80] ;  /* 0x0000800001027983 */ /* 0x000ea20000100800 */
[----:B------:R-:W0:Y:S01]  /*fe90*/  LDC R0, c[0x0][0x28c] ;  /* 0x0000a300ff007b82 */ /* 0x000e220000000800 */
[----:B------:R-:W-:Y:S01]  /*fea0*/  ULDC UR5, c[0x0][0x600] ;  /* 0x0001800000057ab9 */ /* 0x000fe20000000800 */
[----:B------:R-:W-:Y:S01]  /*feb0*/  ULDC UR4, c[0x0][0xc] ;  /* 0x0000030000047ab9 */ /* 0x000fe20000000800 */
[----:B------:R-:W1:Y:S01]  /*fec0*/  S2R R4, SR_TID.X ;  /* 0x0000000000047919 */ /* 0x000e620000002100 */
[----:B------:R-:W-:Y:S01]  /*fed0*/  UIADD3 UR16, UR5, -0x1, URZ ;  /* 0xffffffff05107890 */ /* 0x000fe2000fffe03f */
[----:B------:R-:W-:Y:S01]  /*fee0*/  BSSY B0, `(.L_x_487) ;  /* 0x00000cf000007945 */ /* 0x000fe20003800000 */
[----:B------:R-:W-:Y:S01]  /*fef0*/  ULDC UR6, c[0x0][0x658] ;  /* 0x0001960000067ab9 */ /* 0x000fe20000000800 */
[----:B------:R-:W-:Y:S01]  /*ff00*/  ULDC UR5, c[0x0][0x10] ;  /* 0x0000040000057ab9 */ /* 0x000fe20000000800 */
[----:B------:R-:W-:Y:S01]  /*ff10*/  UMOV UR7, 0xffffffff ;  /* 0xffffffff00077882 */ /* 0x000fe20000000000 */
[----:B------:R-:W-:Y:S01]  /*ff20*/  UMOV UR8, 0x1 ;  /* 0x0000000100087882 */ /* 0x000fe20000000000 */
[----:B------:R-:W-:Y:S01]  /*ff30*/  UIMAD.WIDE.U32 UR4, UR4, UR5, URZ ;  /* 0x00000005040472a5 */ /* 0x000fe2000f8e003f */
[----:B------:R-:W-:Y:S01]  /*ff40*/  IMAD.MOV.U32 R10, RZ, RZ, 0x1 ;  /* 0x00000001ff0a7424 */ /* 0x000fe200078e00ff */
[----:B------:R-:W-:Y:S01]  /*ff50*/  USHF.L.U32 UR7, UR7, UR6, URZ ;  /* 0x0000000607077299 */ /* 0x000fe2000800063f */
[----:B------:R-:W-:Y:S01]  /*ff60*/  IMAD.MOV.U32 R8, RZ, RZ, 0x1 ;  /* 0x00000001ff087424 */ /* 0x000fe200078e00ff */
[----:B------:R-:W-:-:S02]  /*ff70*/  USHF.L.U32 UR18, UR8, UR6, URZ ;  /* 0x0000000608127299 */ /* 0x000fc4000800063f */
[----:B------:R-:W-:Y:S01]  /*ff80*/  ULOP3.LUT UR17, URZ, UR7, URZ, 0x33, !UPT ;  /* 0x000000073f117292 */ /* 0x000fe2000f8e333f */
[----:B------:R-:W-:Y:S01]  /*ff90*/  ULDC UR6, c[0x0][0x14] ;  /* 0x0000050000067ab9 */ /* 0x000fe20000000800 */
[----:B------:R-:W-:Y:S01]  /*ffa0*/  ULDC.64 UR22, c[0x0][0x198] ;  /* 0x0000660000167ab9 */ /* 0x000fe20000000a00 */
[----:B------:R-:W-:Y:S02]  /*ffb0*/  UIMAD.WIDE.U32 UR20, UR4, UR6, URZ ;  /* 0x00000006041472a5 */ /* 0x000fe4000f8e003f */
[----:B------:R-:W-:Y:S01]  /*ffc0*/  UIMAD UR13, UR5, UR6, URZ ;  /* 0x00000006050d72a4 */ /* 0x000fe2000f8e023f */
[----:B0-----:R-:W-:-:S03]  /*ffd0*/  VIADD R0, R0, 0x3f ;  /* 0x0000003f00007836 */ /* 0x001fc60000000000 */
[----:B------:R-:W-:Y:S02]  /*ffe0*/  UIADD3 UR13, UR21, UR13, URZ ;  /* 0x0000000d150d7290 */ /* 0x000fe4000fffe03f */
[----:B------:R-:W-:-:S04]  /*fff0*/  SHF.R.S32.HI R3, RZ, 0x1f, R0 ;  /* 0x0000001fff037819 */ /* 0x000fc80000011400 */
[----:B------:R-:W-:Y:S01]  /*10000*/  LEA.HI R3, R3, R0, RZ, 0x6 ;  /* 0x0000000003037211 */ /* 0x000fe200078f30ff */
[----:B------:R-:W-:Y:S01]  /*10010*/  IMAD.MOV.U32 R0, RZ, RZ, RZ ;  /* 0x000000ffff007224 */ /* 0x000fe200078e00ff */
[C---:B-1----:R-:W-:Y:S02]  /*10020*/  LOP3.LUT P2, RZ, R4.reuse, 0x7f, RZ, 0xc0, !PT ;  /* 0x0000007f04ff7812 */ /* 0x042fe4000784c0ff */
[----:B------:R-:W-:Y:S02]  /*10030*/  LOP3.LUT P0, RZ, R4, 0x1f, RZ, 0xc0, !PT ;  /* 0x0000001f04ff7812 */ /* 0x000fe4000780c0ff */
[----:B------:R-:W-:Y:S02]  /*10040*/  SHF.R.S32.HI R11, RZ, 0x6, R3 ;  /* 0x00000006ff0b7819 */ /* 0x000fe40000011403 */
[----:B------:R-:W-:Y:S02]  /*10050*/  PLOP3.LUT P0, PT, P0, P2, PT, 0x8a, 0x0 ;  /* 0x000000000000781c */ /* 0x000fe40000705172 */
[----:B------:R-:W-:-:S02]  /*10060*/  IADD3 R9, R11, 0x1, RZ ;  /* 0x000000010b097810 */ /* 0x000fc40007ffe0ff */
[----:B--2---:R-:W-:-:S09]  /*10070*/  LOP3.LUT R13, R2, 0x2, RZ, 0xfc, !PT ;  /* 0x00000002020d7812 */ /* 0x004fd200078efcff */
.L_x_499:
[----:B------:R-:W-:-:S03]  /*10080*/  UMOV UR4, 0xffffffff ;  /* 0xffffffff00047882 */ /* 0x000fc60000000000 */
[----:B------:R-:W-:Y:S05]  /*10090*/  BRA.DIV UR4, `(.L_x_488) ;  /* 0x00000012044c7947 */ /* 0x000fea000b800000 */
[----:B------:R-:W-:-:S13]  /*100a0*/  ELECT P6, URZ, PT ;  /* 0x00000000003f782f */ /* 0x000fda00038c0000 */
.L_x_514:
[----:B------:R-:W0:Y:S01]  /*100b0*/  LDC R2, c[0x0][0x28c] ;  /* 0x0000a300ff027b82 */ /* 0x000e220000000800 */
[----:B------:R-:W-:Y:S01]  /*100c0*/  BSSY B1, `(.L_x_489) ;  /* 0x0000037000017945 */ /* 0x000fe20003800000 */
[----:B0-----:R-:W-:-:S13]  /*100d0*/  ISETP.LT.OR P6, PT, R2, 0x1, !P6 ;  /* 0x000000010200780c */ /* 0x001fda00077c1670 */
[----:B------:R-:W-:Y:S05]  /*100e0*/  @P6 BRA `(.L_x_490) ;  /* 0x0000000000d06947 */ /* 0x000fea0003800000 */
[----:B------:R-:W-:Y:S02]  /*100f0*/  IMAD R14, R12, 0xe0, RZ ;  /* 0x000000e00c0e7824 */ /* 0x000fe400078e02ff */
[----:B------:R-:W-:Y:S02]  /*10100*/  IMAD R15, R7, 0xc0, RZ ;  /* 0x000000c0070f7824 */ /* 0x000fe400078e02ff */
[----:B------:R-:W-:Y:S02]  /*10110*/  IMAD.MOV.U32 R16, RZ, RZ, RZ ;  /* 0x000000ffff107224 */ /* 0x000fe400078e00ff */
[----:B------:R-:W-:Y:S02]  /*10120*/  IMAD.MOV.U32 R2, RZ, RZ, R9 ;  /* 0x000000ffff027224 */ /* 0x000fe400078e0009 */
[----:B------:R-:W-:Y:S02]  /*10130*/  IMAD.MOV.U32 R3, RZ, RZ, R8 ;  /* 0x000000ffff037224 */ /* 0x000fe400078e0008 */
[----:B------:R-:W-:-:S07]  /*10140*/  IMAD.MOV.U32 R4, RZ, RZ, R0 ;  /* 0x000000ffff047224 */ /* 0x000fce00078e0000 */
.L_x_494:
[----:B------:R-:W0:Y:S01]  /*10150*/  S2R R12, SR_CgaCtaId ;  /* 0x00000000000c7919 */ /* 0x000e220000008800 */
[----:B------:R-:W-:Y:S01]  /*10160*/  MOV R5, 0x400 ;  /* 0x0000040000057802 */ /* 0x000fe20000000f00 */
[----:B------:R-:W1:Y:S03]  /*10170*/  @!P2 LDC R7, c[0x0][0x500] ;  /* 0x00014000ff07ab82 */ /* 0x000e660000000800 */
[----:B0-----:R-:W-:Y:S02]  /*10180*/  LEA R17, R12, R5, 0x18 ;  /* 0x000000050c117211 */ /* 0x001fe400078ec0ff */
[----:B------:R-:W-:Y:S02]  /*10190*/  SHF.L.U32 R5, R3, 0x1f, RZ ;  /* 0x0000001f03057819 */ /* 0x000fe400000006ff */
[----:B------:R-:W-:-:S04]  /*101a0*/  LEA R12, R4, R17, 0x3 ;  /* 0x00000011040c7211 */ /* 0x000fc800078e18ff */
[----:B------:R-:W0:Y:S02]  /*101b0*/  SYNCS.PHASECHK.TRANS64.TRYWAIT P1, [R12+URZ+0x40], R5 ;  /* 0x000040050c0075a7 */ /* 0x000e24000802017f */
[----:B01----:R-:W-:Y:S05]  /*101c0*/  @!P1 BRA `(.L_x_491) ;  /* 0x0000001000209947 */ /* 0x003fea0003800000 */
.L_x_515:
[----:B0-----:R-:W-:Y:S01]  /*101d0*/  PRMT R5, R13, 0x9910, RZ ;  /* 0x000099100d057816 */ /* 0x001fe200000000ff */
[----:B------:R0:W-:Y:S03]  /*101e0*/  @!P2 SYNCS.ARRIVE.TRANS64 RZ, [R12+URZ], R7 ;  /* 0x000000070cffa9a7 */ /* 0x0001e6000800003f */
[----:B------:R-:W-:-:S13]  /*101f0*/  ISETP.NE.AND P1, PT, R5, 0x2, PT ;  /* 0x000000020500780c */ /* 0x000fda0003f25270 */
[----:B0-----:R-:W-:Y:S05]  /*10200*/  @P1 BRA `(.L_x_492) ;  /* 0x0000000000041947 */ /* 0x001fea0003800000 */
[----:B------:R-:W-:Y:S01]  /*10210*/  BPT.TRAP 0x1 ;  /* 0x000000040000795c */ /* 0x000fe20000300000 */
.L_x_492:
[----:B------:R-:W-:Y:S05]  /*10220*/  @P0 BRA `(.L_x_493) ;  /* 0x0000000000040947 */ /* 0x000fea0003800000 */
[----:B------:R-:W-:Y:S01]  /*10230*/  BPT.TRAP 0x1 ;  /* 0x000000040000795c */ /* 0x000fe20000300000 */
.L_x_493:
[--C-:B------:R-:W-:Y:S01]  /*10240*/  IMAD R5, R4, 0x3000, R17.reuse ;  /* 0x0000300004057824 */ /* 0x100fe200078e0211 */
[----:B------:R-:W-:Y:S01]  /*10250*/  R2UR UR9, R12 ;  /* 0x000000000c0972ca */ /* 0x000fe200000e0000 */
[----:B------:R-:W-:Y:S01]  /*10260*/  IMAD R17, R4, 0x3800, R17 ;  /* 0x0000380004117824 */ /* 0x000fe200078e0211 */
[----:B------:R-:W-:Y:S01]  /*10270*/  UIADD3 UR4, UP0, UR22, 0xf0, URZ ;  /* 0x000000f016047890 */ /* 0x000fe2000ff1e03f */
[----:B------:R-:W-:Y:S01]  /*10280*/  VIADD R2, R2, 0xffffffff ;  /* 0xffffffff02027836 */ /* 0x000fe20000000000 */
[----:B------:R-:W-:Y:S01]  /*10290*/  R2UR UR5, R5 ;  /* 0x00000000050572ca */ /* 0x000fe200000e0000 */
[----:B------:R-:W-:Y:S01]  /*102a0*/  UIADD3 UR24, UP1, UR22, 0x1f0, URZ ;  /* 0x000001f016187890 */ /* 0x000fe2000ff3e03f */
[----:B------:R-:W-:Y:S01]  /*102b0*/  R2UR UR8, R17 ;  /* 0x00000000110872ca */ /* 0x000fe200000e0000 */
[----:B------:R-:W-:Y:S01]  /*102c0*/  VIADD R4, R4, 0x1 ;  /* 0x0000000104047836 */ /* 0x000fe20000000000 */
[----:B------:R-:W-:Y:S01]  /*102d0*/  R2UR UR11, R15 ;  /* 0x000000000f0b72ca */ /* 0x000fe200000e0000 */
[----:B------:R-:W-:Y:S01]  /*102e0*/  UIADD3.X UR25, URZ, UR23, URZ, UP1, !UPT ;  /* 0x000000173f197290 */ /* 0x000fe20008ffe43f */
[----:B------:R-:W-:Y:S01]  /*102f0*/  R2UR UR10, R16 ;  /* 0x00000000100a72ca */ /* 0x000fe200000e0000 */
[----:B------:R-:W-:Y:S01]  /*10300*/  UMOV UR6, 0x0 ;  /* 0x0000000000067882 */ /* 0x000fe20000000000 */
[----:B------:R-:W-:Y:S01]  /*10310*/  R2UR UR12, R6 ;  /* 0x00000000060c72ca */ /* 0x000fe200000e0000 */
[----:B------:R-:W-:Y:S01]  /*10320*/  UMOV UR7, 0x10000000 ;  /* 0x1000000000077882 */ /* 0x000fe20000000000 */
[----:B------:R-:W-:Y:S01]  /*10330*/  R2UR UR19, R14 ;  /* 0x000000000e1372ca */ /* 0x000fe200000e0000 */
[----:B------:R-:W-:Y:S01]  /*10340*/  VIADD R16, R16, 0x40 ;  /* 0x0000004010107836 */ /* 0x000fe20000000000 */
[----:B------:R-:W-:Y:S01]  /*10350*/  ISETP.GT.AND P3, PT, R2, 0x1, PT ;  /* 0x000000010200780c */ /* 0x000fe20003f64270 */
[----:B------:R-:W-:Y:S01]  /*10360*/  UIADD3 UR14, UR5, 0x180, URZ ;  /* 0x00000180050e7890 */ /* 0x000fe2000fffe03f */
[----:B------:R-:W-:Y:S01]  /*10370*/  ISETP.NE.AND P1, PT, R4, 0x8, PT ;  /* 0x000000080400780c */ /* 0x000fe20003f25270 */
[----:B------:R-:W-:-:S02]  /*10380*/  UIADD3.X UR5, URZ, UR23, URZ, UP0, !UPT ;  /* 0x000000173f057290 */ /* 0x000fc400087fe43f */
[----:B------:R-:W-:Y:S01]  /*10390*/  UIADD3 UR15, UR8, 0x18180, URZ ;  /* 0x00018180080f7890 */ /* 0x000fe2000fffe03f */
[----:B------:R-:W-:Y:S02]  /*103a0*/  SEL R12, RZ, 0x1, P1 ;  /* 0x00000001ff0c7807 */ /* 0x000fe40000800000 */
[----:B------:R-:W-:Y:S01]  /*103b0*/  UMOV UR8, UR14 ;  /* 0x0000000e00087c82 */ /* 0x000fe20008000000 */
[----:B------:R-:W-:Y:S02]  /*103c0*/  SEL R4, R4, RZ, P1 ;  /* 0x000000ff04047207 */ /* 0x000fe40000800000 */
[----:B------:R-:W-:Y:S01]  /*103d0*/  LOP3.LUT R3, R3, R12, RZ, 0x3c, !PT ;  /* 0x0000000c03037212 */ /* 0x000fe200078e3cff */
[----:B------:R0:W-:Y:S02]  /*103e0*/  UTMALDG.3D [UR8], [UR4], desc[UR6] ;  /* 0x00000608040075b4 */ /* 0x0001e40008011000 */
[----:B0-----:R-:W-:Y:S01]  /*103f0*/  UMOV UR8, UR15 ;  /* 0x0000000f00087c82 */ /* 0x001fe20008000000 */
[----:B------:R-:W-:-:S02]  /*10400*/  UMOV UR11, UR19 ;  /* 0x00000013000b7c82 */ /* 0x000fc40008000000 */
[----:B------:R0:W-:Y:S02]  /*10410*/  UTMALDG.3D [UR8], [UR24], desc[UR6] ;  /* 0x00000608180075b4 */ /* 0x0001e40008011000 */
[----:B0-----:R-:W-:Y:S05]  /*10420*/  @P3 BRA `(.L_x_494) ;  /* 0xfffffffc00483947 */ /* 0x001fea000383ffff */
.L_x_490:
[----:B------:R-:W-:Y:S05]  /*10430*/  BSYNC B1 ;  /* 0x0000000000017941 */ /* 0x000fea0003800000 */
.L_x_489:
[----:B------:R-:W2:Y:S01]  /*10440*/  LDL.LU R18, [R1+0x84] ;  /* 0x0000840001127983 */ /* 0x000ea20000300800 */
[----:B------:R-:W-:Y:S01]  /*10450*/  LOP3.LUT P3, RZ, R10, 0xff, RZ, 0xc0, !PT ;  /* 0x000000ff0aff7812 */ /* 0x000fe2000786c0ff */
[----:B------:R-:W-:Y:S01]  /*10460*/  IMAD.IADD R0, R11, 0x1, R0 ;  /* 0x000000010b007824 */ /* 0x000fe200078e0200 */
[----:B------:R-:W-:Y:S01]  /*10470*/  ULDC.64 UR4, c[0x0][0x650] ;  /* 0x0001940000047ab9 */ /* 0x000fe20000000a00 */
[----:B------:R-:W3:Y:S01]  /*10480*/  LDL.LU R17, [R1+0x88] ;  /* 0x0000880001117983 */ /* 0x000ee20000300800 */
[----:B------:R-:W-:Y:S01]  /*10490*/  BSSY B1, `(.L_x_495) ;  /* 0x0000071000017945 */ /* 0x000fe20003800000 */
[----:B------:R-:W-:Y:S01]  /*104a0*/  MOV R7, 0xffffffff ;  /* 0xffffffff00077802 */ /* 0x000fe20000000f00 */
[----:B------:R-:W-:Y:S01]  /*104b0*/  IMAD.MOV.U32 R12, RZ, RZ, -0x1 ;  /* 0xffffffffff0c7424 */ /* 0x000fe200078e00ff */
[----:B------:R-:W-:Y:S01]  /*104c0*/  ISETP.GT.U32.AND P1, PT, R0, 0x7, PT ;  /* 0x000000070000780c */ /* 0x000fe20003f24070 */
[----:B------:R-:W-:Y:S01]  /*104d0*/  IMAD.MOV.U32 R6, RZ, RZ, -0x1 ;  /* 0xffffffffff067424 */ /* 0x000fe200078e00ff */
[----:B------:R-:W-:-:S02]  /*104e0*/  SHF.R.U32.HI R2, RZ, 0x3, R0 ;  /* 0x00000003ff027819 */ /* 0x000fc40000011600 */
[----:B------:R-:W-:Y:S02]  /*104f0*/  ISETP.LT.U32.AND P1, PT, R11, 0x8, P1 ;  /* 0x000000080b00780c */ /* 0x000fe40000f21070 */
[----:B------:R-:W0:Y:S01]  /*10500*/  @P3 S2R R4, SR_CgaCtaId ;  /* 0x0000000000043919 */ /* 0x000e220000008800 */
[----:B------:R-:W-:Y:S02]  /*10510*/  @P3 MOV R3, 0x400 ;  /* 0x0000040000033802 */ /* 0x000fe40000000f00 */
[----:B------:R-:W-:Y:S02]  /*10520*/  LOP3.LUT R2, R2, 0x1, RZ, 0xc0, !PT ;  /* 0x0000000102027812 */ /* 0x000fe400078ec0ff */
[----:B------:R-:W-:Y:S02]  /*10530*/  LOP3.LUT R0, R0, 0x7, RZ, 0xc0, !PT ;  /* 0x0000000700007812 */ /* 0x000fe400078ec0ff */
[----:B------:R-:W-:Y:S02]  /*10540*/  PRMT R10, RZ, 0x7610, R10 ;  /* 0x00007610ff0a7816 */ /* 0x000fe4000000000a */
[----:B0-----:R-:W-:-:S04]  /*10550*/  @P3 LEA R3, R4, R3, 0x18 ;  /* 0x0000000304033211 */ /* 0x001fc800078ec0ff */
[----:B------:R0:W-:Y:S01]  /*10560*/  @P3 SYNCS.ARRIVE.TRANS64.A1T0 RZ, [R3+URZ+0x98], RZ ;  /* 0x000098ff03ff39a7 */ /* 0x0001e2000810003f */
[----:B------:R-:W-:-:S04]  /*10570*/  ISETP.NE.U32.AND P3, PT, R2, 0x1, PT ;  /* 0x000000010200780c */ /* 0x000fc80003f65070 */
[----:B------:R-:W-:Y:S02]  /*10580*/  ISETP.GT.U32.AND P3, PT, R11, 0x7, !P3 ;  /* 0x000000070b00780c */ /* 0x000fe40005f64070 */
[----:B0-----:R-:W-:Y:S02]  /*10590*/  SEL R3, RZ, 0x1, !P1 ;  /* 0x00000001ff037807 */ /* 0x001fe40004800000 */
[----:B------:R-:W-:-:S04]  /*105a0*/  SEL R2, RZ, 0x1, !P3 ;  /* 0x00000001ff027807 */ /* 0x000fc80005800000 */
[----:B------:R-:W-:Y:S02]  /*105b0*/  LOP3.LUT R8, R2, R8, R3, 0x96, !PT ;  /* 0x0000000802087212 */ /* 0x000fe400078e9603 */
[----:B------:R-:W-:Y:S02]  /*105c0*/  PRMT R2, RZ, 0x7610, R2 ;  /* 0x00007610ff027816 */ /* 0x000fe40000000002 */
[----:B---3--:R-:W-:-:S04]  /*105d0*/  IADD3 R17, P4, R17, UR20, RZ ;  /* 0x0000001411117c10 */ /* 0x008fc8000ff9e0ff */
[----:B--2---:R-:W-:Y:S01]  /*105e0*/  IADD3.X R18, R18, UR13, RZ, P4, !PT ;  /* 0x0000000d12127c10 */ /* 0x004fe2000a7fe4ff */
[----:B------:R0:W-:Y:S01]  /*105f0*/  STL [R1+0x88], R17 ;  /* 0x0000881101007387 */ /* 0x0001e20000100800 */
[----:B------:R-:W-:-:S03]  /*10600*/  ISETP.GE.U32.AND P4, PT, R17, UR4, PT ;  /* 0x0000000411007c0c */ /* 0x000fc6000bf86070 */
[----:B------:R0:W-:Y:S01]  /*10610*/  STL [R1+0x84], R18 ;  /* 0x0000841201007387 */ /* 0x0001e20000100800 */
[----:B------:R-:W-:-:S13]  /*10620*/  ISETP.GE.U32.AND.EX P1, PT, R18, UR5, PT, P4 ;  /* 0x0000000512007c0c */ /* 0x000fda000bf26140 */
[----:B0-----:R-:W-:Y:S05]  /*10630*/  @P1 BRA `(.L_x_496) ;  /* 0x0000000400581947 */ /* 0x001fea0003800000 */
[----:B------:R-:W-:Y:S01]  /*10640*/  ULDC.64 UR4, c[0x0][0x628] ;  /* 0x00018a0000047ab9 */ /* 0x000fe20000000a00 */
[----:B------:R-:W0:Y:S01]  /*10650*/  S2R R14, SR_CTAID.X ;  /* 0x00000000000e7919 */ /* 0x000e220000002500 */
[----:B------:R-:W-:Y:S01]  /*10660*/  ISETP.NE.U32.AND P1, PT, RZ, UR4, PT ;  /* 0x00000004ff007c0c */ /* 0x000fe2000bf25070 */
[----:B------:R-:W-:Y:S01]  /*10670*/  ULDC UR7, c[0x0][0x630] ;  /* 0x00018c0000077ab9 */ /* 0x000fe20000000800 */
[----:B------:R-:W-:Y:S01]  /*10680*/  IMAD.MOV.U32 R2, RZ, RZ, R17 ;  /* 0x000000ffff027224 */ /* 0x000fe200078e0011 */
[----:B------:R-:W1:Y:S01]  /*10690*/  S2R R12, SR_CTAID.Y ;  /* 0x00000000000c7919 */ /* 0x000e620000002600 */
[----:B------:R-:W-:Y:S01]  /*106a0*/  ISETP.NE.AND.EX P1, PT, RZ, UR5, PT, P1 ;  /* 0x00000005ff007c0c */ /* 0x000fe2000bf25310 */
[----:B------:R-:W-:-:S12]  /*106b0*/  IMAD.MOV.U32 R3, RZ, RZ, R18 ;  /* 0x000000ffff037224 */ /* 0x000fd800078e0012 */
[----:B------:R-:W-:Y:S05]  /*106c0*/  @!P1 BRA `(.L_x_497) ;  /* 0x0000000000289947 */ /* 0x000fea0003800000 */
[----:B------:R-:W-:Y:S02]  /*106d0*/  ULDC UR6, c[0x0][0x634] ;  /* 0x00018d0000067ab9 */ /* 0x000fe40000000800 */
[----:B------:R-:W-:-:S04]  /*106e0*/  IADD3 R7, P1, R17, UR6, RZ ;  /* 0x0000000611077c10 */ /* 0x000fc8000ff3e0ff */
[----:B------:R-:W-:-:S05]  /*106f0*/  IADD3.X R15, RZ, R18, RZ, P1, !PT ;  /* 0x00000012ff0f7210 */ /* 0x000fca0000ffe4ff */
[----:B------:R-:W-:-:S04]  /*10700*/  IMAD.WIDE.U32 R4, R15, UR4, RZ ;  /* 0x000000040f047c25 */ /* 0x000fc8000f8e00ff */
[----:B------:R-:W-:-:S04]  /*10710*/  IMAD.WIDE.U32 R4, P1, R7, UR5, R4 ;  /* 0x0000000507047c25 */ /* 0x000fc8000f820004 */
[----:B------:R-:W-:-:S04]  /*10720*/  IMAD.WIDE.U32 R6, R7, UR4, RZ ;  /* 0x0000000407067c25 */ /* 0x000fc8000f8e00ff */
[----:B------:R-:W-:Y:S01]  /*10730*/  IMAD.X R3, RZ, RZ, RZ, P1 ;  /* 0x000000ffff037224 */ /* 0x000fe200008e06ff */
[----:B------:R-:W-:Y:S01]  /*10740*/  IADD3 RZ, P1, R7, R4, RZ ;  /* 0x0000000407ff7210 */ /* 0x000fe20007f3e0ff */
[----:B------:R-:W-:-:S04]  /*10750*/  IMAD.MOV.U32 R2, RZ, RZ, R5 ;  /* 0x000000ffff027224 */ /* 0x000fc800078e0005 */
[----:B------:R-:W-:-:S08]  /*10760*/  IMAD.WIDE.U32.X R2, R15, UR5, R2, P1 ;  /* 0x000000050f027c25 */ /* 0x000fd000088e0402 */
.L_x_497:
[--C-:B------:R-:W-:Y:S01]  /*10770*/  SHF.R.U64 R6, R2, UR7, R3.reuse ;  /* 0x0000000702067c19 */ /* 0x100fe20008001203 */
[----:B------:R-:W-:Y:S01]  /*10780*/  ULDC.64 UR4, c[0x0][0x620] ;  /* 0x0001880000047ab9 */ /* 0x000fe20000000a00 */
[----:B------:R-:W-:Y:S01]  /*10790*/  SHF.R.U32.HI R2, RZ, UR7, R3 ;  /* 0x00000007ff027c19 */ /* 0x000fe20008011603 */
[----:B------:R-:W2:Y:S01]  /*107a0*/  LDC R21, c[0x0][0x144] ;  /* 0x00005100ff157b82 */ /* 0x000ea20000000800 */
[----:B------:R-:W-:Y:S01]  /*107b0*/  IADD3 R5, P1, RZ, -R6, RZ ;  /* 0x80000006ff057210 */ /* 0x000fe20007f3e0ff */
[----:B------:R-:W-:Y:S01]  /*107c0*/  ULDC.64 UR8, c[0x0][0x640] ;  /* 0x0001900000087ab9 */ /* 0x000fe20000000a00 */
[----:B------:R-:W-:Y:S01]  /*107d0*/  MOV R3, R18 ;  /* 0x0000001200037202 */ /* 0x000fe20000000f00 */
[----:B------:R-:W-:Y:S01]  /*107e0*/  ULDC UR6, c[0x0][0x608] ;  /* 0x0001820000067ab9 */ /* 0x000fe20000000800 */
[----:B0-----:R-:W-:Y:S01]  /*107f0*/  I2FP.F32.U32 R7, R14 ;  /* 0x0000000e00077245 */ /* 0x001fe20000201000 */
[----:B------:R-:W-:Y:S01]  /*10800*/  IMAD.X R2, RZ, RZ, ~R2, P1 ;  /* 0x000000ffff027224 */ /* 0x000fe200008e0e02 */
[----:B------:R-:W-:-:S03]  /*10810*/  ISETP.NE.U32.AND P1, PT, RZ, UR8, PT ;  /* 0x00000008ff007c0c */ /* 0x000fc6000bf25070 */
[----:B------:R-:W-:Y:S01]  /*10820*/  IMAD R4, R2, UR4, RZ ;  /* 0x0000000402047c24 */ /* 0x000fe2000f8e02ff */
[----:B------:R-:W-:Y:S01]  /*10830*/  ISETP.NE.AND.EX P1, PT, RZ, UR9, PT, P1 ;  /* 0x00000009ff007c0c */ /* 0x000fe2000bf25310 */
[----:B------:R-:W-:Y:S02]  /*10840*/  IMAD.MOV.U32 R2, RZ, RZ, R17 ;  /* 0x000000ffff027224 */ /* 0x000fe400078e0011 */
[----:B------:R-:W0:Y:S02]  /*10850*/  LDC R17, c[0x0][0x148] ;  /* 0x00005200ff117b82 */ /* 0x000e240000000800 */
[----:B------:R-:W-:Y:S01]  /*10860*/  IMAD.WIDE.U32 R2, R5, UR4, R2 ;  /* 0x0000000405027c25 */ /* 0x000fe2000f8e0002 */
[----:B------:R-:W-:-:S03]  /*10870*/  ULDC UR4, c[0x0][0x150] ;  /* 0x0000540000047ab9 */ /* 0x000fc60000000800 */
[----:B------:R-:W-:Y:S02]  /*10880*/  IMAD R5, R5, UR5, R4 ;  /* 0x0000000505057c24 */ /* 0x000fe4000f8e0204 */
[----:B------:R-:W-:Y:S01]  /*10890*/  FMUL R4, R7, UR4 ;  /* 0x0000000407047c20 */ /* 0x000fe20008400000 */
[----:B------:R-:W-:Y:S01]  /*108a0*/  ULDC UR4, c[0x0][0x618] ;  /* 0x0001860000047ab9 */ /* 0x000fe20000000800 */
[----:B------:R-:W-:Y:S01]  /*108b0*/  ULDC UR5, c[0x0][0x154] ;  /* 0x0000550000057ab9 */ /* 0x000fe20000000800 */
[----:B------:R-:W-:-:S03]  /*108c0*/  IMAD.IADD R3, R3, 0x1, R5 ;  /* 0x0000000103037824 */ /* 0x000fc600078e0205 */
[----:B------:R-:W3:Y:S02]  /*108d0*/  F2I.U32.TRUNC.NTZ R4, R4 ;  /* 0x0000000400047305 */ /* 0x000ee4000020f000 */
[----:B------:R-:W-:Y:S02]  /*108e0*/  SHF.R.U64 R7, R2, UR4, R3 ;  /* 0x0000000402077c19 */ /* 0x000fe40008001203 */
[----:B-1----:R-:W-:-:S05]  /*108f0*/  I2FP.F32.U32 R2, R12 ;  /* 0x0000000c00027245 */ /* 0x002fca0000201000 */
[----:B------:R-:W-:Y:S01]  /*10900*/  FMUL R18, R2, UR5 ;  /* 0x0000000502127c20 */ /* 0x000fe20008400000 */
[----:B------:R-:W-:Y:S01]  /*10910*/  SHF.R.U32.HI R2, RZ, UR4, R3 ;  /* 0x00000004ff027c19 */ /* 0x000fe20008011603 */
[----:B------:R-:W-:-:S03]  /*10920*/  ULDC UR4, c[0x0][0x658] ;  /* 0x0001960000047ab9 */ /* 0x000fc60000000800 */
[--C-:B------:R-:W-:Y:S01]  /*10930*/  SHF.R.U64 R16, R7, UR6, R2.reuse ;  /* 0x0000000607107c19 */ /* 0x100fe20008001202 */
[----:B------:R-:W1:Y:S01]  /*10940*/  F2I.U32.TRUNC.NTZ R18, R18 ;  /* 0x0000001200127305 */ /* 0x000e62000020f000 */
[----:B------:R-:W-:Y:S01]  /*10950*/  SHF.R.U32.HI R3, RZ, UR6, R2 ;  /* 0x00000006ff037c19 */ /* 0x000fe20008011602 */
[----:B---3--:R-:W-:-:S03]  /*10960*/  IMAD.MOV R4, RZ, RZ, -R4 ;  /* 0x000000ffff047224 */ /* 0x008fc600078e0a04 */
[--C-:B------:R-:W-:Y:S01]  /*10970*/  SHF.R.U64 R15, R16, UR4, R3.reuse ;  /* 0x00000004100f7c19 */ /* 0x100fe20008001203 */
[----:B--2---:R-:W-:Y:S01]  /*10980*/  IMAD R14, R21, R4, R14 ;  /* 0x00000004150e7224 */ /* 0x004fe200078e020e */
[----:B------:R-:W-:-:S03]  /*10990*/  SHF.R.U32.HI R19, RZ, UR4, R3 ;  /* 0x00000004ff137c19 */ /* 0x000fc60008011603 */
[----:B------:R-:W-:Y:S02]  /*109a0*/  IMAD.MOV.U32 R2, RZ, RZ, R15 ;  /* 0x000000ffff027224 */ /* 0x000fe400078e000f */
[----:B------:R-:W-:Y:S01]  /*109b0*/  IMAD.MOV.U32 R3, RZ, RZ, R19 ;  /* 0x000000ffff037224 */ /* 0x000fe200078e0013 */
[----:B------:R-:W-:Y:S06]  /*109c0*/  @!P1 BRA `(.L_x_498) ;  /* 0x0000000000289947 */ /* 0x000fec0003800000 */
[----:B------:R-:W-:Y:S02]  /*109d0*/  ULDC UR4, c[0x0][0x64c] ;  /* 0x0001930000047ab9 */ /* 0x000fe40000000800 */
[----:B------:R-:W-:-:S04]  /*109e0*/  IADD3 R3, P1, R15, UR4, RZ ;  /* 0x000000040f037c10 */ /* 0x000fc8000ff3e0ff */
[----:B------:R-:W-:-:S05]  /*109f0*/  IADD3.X R19, RZ, R19, RZ, P1, !PT ;  /* 0x00000013ff137210 */ /* 0x000fca0000ffe4ff */
[----:B------:R-:W-:-:S04]  /*10a00*/  IMAD.WIDE.U32 R4, R19, UR8, RZ ;  /* 0x0000000813047c25 */ /* 0x000fc8000f8e00ff */
[----:B------:R-:W-:-:S04]  /*10a10*/  IMAD.WIDE.U32 R4, P1, R3, UR9, R4 ;  /* 0x0000000903047c25 */ /* 0x000fc8000f820004 */
[----:B------:R-:W-:-:S04]  /*10a20*/  IMAD.WIDE.U32 R2, R3, UR8, RZ ;  /* 0x0000000803027c25 */ /* 0x000fc8000f8e00ff */
[----:B------:R-:W-:Y:S01]  /*10a30*/  IMAD.MOV.U32 R2, RZ, RZ, R5 ;  /* 0x000000ffff027224 */ /* 0x000fe200078e0005 */
[----:B------:R-:W-:Y:S01]  /*10a40*/  IADD3 RZ, P3, R3, R4, RZ ;  /* 0x0000000403ff7210 */ /* 0x000fe20007f7e0ff */
[----:B------:R-:W-:-:S04]  /*10a50*/  IMAD.X R3, RZ, RZ, RZ, P1 ;  /* 0x000000ffff037224 */ /* 0x000fc800008e06ff */
[----:B------:R-:W-:-:S08]  /*10a60*/  IMAD.WIDE.U32.X R2, R19, UR9, R2, P3 ;  /* 0x0000000913027c25 */ /* 0x000fd000098e0402 */
.L_x_498:
[----:B------:R-:W2:Y:S01]  /*10a70*/  LDC R4, c[0x0][0x65c] ;  /* 0x00019700ff047b82 */ /* 0x000ea20000000800 */
[----:B------:R-:W-:Y:S01]  /*10a80*/  ULDC UR4, c[0x0][0x648] ;  /* 0x0001920000047ab9 */ /* 0x000fe20000000800 */
[----:B------:R-:W-:Y:S01]  /*10a90*/  LOP3.LUT R16, R16, UR17, RZ, 0xc0, !PT ;  /* 0x0000001110107c12 */ /* 0x000fe2000f8ec0ff */
[----:B-1----:R-:W-:Y:S01]  /*10aa0*/  IMAD.MOV R18, RZ, RZ, -R18 ;  /* 0x000000ffff127224 */ /* 0x002fe200078e0a12 */
[----:B------:R-:W-:Y:S01]  /*10ab0*/  SHF.R.U64 R3, R2, UR4, R3 ;  /* 0x0000000402037c19 */ /* 0x000fe20008001203 */
[----:B------:R-:W-:Y:S01]  /*10ac0*/  ULDC UR4, c[0x0][0x638] ;  /* 0x00018e0000047ab9 */ /* 0x000fe20000000800 */
[----:B------:R-:W-:-:S03]  /*10ad0*/  ULDC UR5, c[0x0][0x610] ;  /* 0x0001840000057ab9 */ /* 0x000fc60000000800 */
[----:B------:R-:W-:Y:S02]  /*10ae0*/  IMAD.MOV R2, RZ, RZ, -R3 ;  /* 0x000000ffff027224 */ /* 0x000fe400078e0a03 */
[----:B------:R-:W-:Y:S02]  /*10af0*/  IMAD R3, R3, UR18, R16 ;  /* 0x0000001203037c24 */ /* 0x000fe4000f8e0210 */
[----:B------:R-:W-:Y:S01]  /*10b00*/  IMAD R15, R2, UR4, R15 ;  /* 0x00000004020f7c24 */ /* 0x000fe2000f8e020f */
[----:B------:R-:W-:Y:S01]  /*10b10*/  ULDC UR4, c[0x0][0x600] ;  /* 0x0001800000047ab9 */ /* 0x000fe20000000800 */
[----:B------:R-:W-:Y:S02]  /*10b20*/  MOV R2, 0x1 ;  /* 0x0000000100027802 */ /* 0x000fe40000000f00 */
[----:B--2---:R-:W-:Y:S02]  /*10b30*/  ISETP.NE.AND P1, PT, R4, 0x1, PT ;  /* 0x000000010400780c */ /* 0x004fe40003f25270 */
[----:B------:R-:W-:-:S05]  /*10b40*/  LOP3.LUT R4, R7, UR16, RZ, 0xc0, !PT ;  /* 0x0000001007047c12 */ /* 0x000fca000f8ec0ff */
[----:B------:R-:W-:-:S06]  /*10b50*/  IMAD R15, R15, UR4, R4 ;  /* 0x000000040f0f7c24 */ /* 0x000fcc000f8e0204 */
[----:B0-----:R-:W-:-:S04]  /*10b60*/  @P1 IMAD R14, R17, R18, R12 ;  /* 0x00000012110e1224 */ /* 0x001fc800078e020c */
[----:B------:R-:W-:-:S05]  /*10b70*/  IMAD R14, R3, UR5, R14 ;  /* 0x00000005030e7c24 */ /* 0x000fca000f8e020e */
[----:B------:R-:W-:Y:S02]  /*10b80*/  SEL R12, R15, R14, !P1 ;  /* 0x0000000e0f0c7207 */ /* 0x000fe40004800000 */
[----:B------:R-:W-:-:S07]  /*10b90*/  SEL R7, R14, R15, !P1 ;  /* 0x0000000f0e077207 */ /* 0x000fce0004800000 */
.L_x_496:
[----:B------:R-:W-:Y:S05]  /*10ba0*/  BSYNC B1 ;  /* 0x0000000000017941 */ /* 0x000fea0003800000 */
.L_x_495:
[----:B------:R-:W-:-:S13]  /*10bb0*/  LOP3.LUT P1, RZ, R2, 0xff, RZ, 0xc0, !PT ;  /* 0x000000ff02ff7812 */ /* 0x000fda000782c0ff */
[----:B------:R-:W-:Y:S05]  /*10bc0*/  @P1 BRA `(.L_x_499) ;  /* 0xfffffff4002c1947 */ /* 0x000fea000383ffff */
[----:B------:R-:W-:Y:S05]  /*10bd0*/  BSYNC B0 ;  /* 0x0000000000007941 */ /* 0x000fea0003800000 */
.L_x_487:
[----:B------:R-:W-:-:S03]  /*10be0*/  UMOV UR4, 0xffffffff ;  /* 0xffffffff00047882 */ /* 0x000fc60000000000 */
[----:B------:R-:W-:Y:S05]  /*10bf0*/  BRA.DIV UR4, `(.L_x_500) ;  /* 0x0000000604a87947 */ /* 0x000fea000b800000 */
[----:B------:R-:W-:-:S13]  /*10c00*/  ELECT P6, URZ, PT ;  /* 0x00000000003f782f */ /* 0x000fda00038c0000 */
.L_x_518:
[----:B------:R-:W-:Y:S04]  /*10c10*/  BSSY B0, `(.L_x_501) ;  /* 0x0000050000007945 */ /* 0x000fe80003800000 */
[----:B------:R-:W-:Y:S05]  /*10c20*/  @!P6 BRA `(.L_x_502) ;  /* 0x000000040038e947 */ /* 0x000fea0003800000 */
[----:B------:R-:W2:Y:S02]  /*10c30*/  LDL.LU R2, [R1+0x80] ;  /* 0x0000800001027983 */ /* 0x000ea40000300800 */
[----:B--2---:R-:W-:-:S04]  /*10c40*/  LOP3.LUT R2, R2, 0x2, RZ, 0xfc, !PT ;  /* 0x0000000202027812 */ /* 0x004fc800078efcff */
[----:B------:R-:W-:-:S13]  /*10c50*/  ISETP.NE.AND P0, PT, R2, 0x3, PT ;  /* 0x000000030200780c */ /* 0x000fda0003f05270 */
[----:B------:R-:W-:Y:S05]  /*10c60*/  @!P0 BRA `(.L_x_503) ;  /* 0x0000000000048947 */ /* 0x000fea0003800000 */
[----:B------:R-:W-:Y:S01]  /*10c70*/  BPT.TRAP 0x1 ;  /* 0x000000040000795c */ /* 0x000fe20000300000 */
.L_x_503:
[----:B------:R-:W0:Y:S01]  /*10c80*/  S2R R3, SR_CgaCtaId ;  /* 0x0000000000037919 */ /* 0x000e220000008800 */
[----:B------:R-:W-:-:S04]  /*10c90*/  MOV R2, 0x400 ;  /* 0x0000040000027802 */ /* 0x000fc80000000f00 */
[----:B0-----:R-:W-:Y:S02]  /*10ca0*/  LEA R3, R3, R2, 0x18 ;  /* 0x0000000203037211 */ /* 0x001fe400078ec0ff */
[----:B------:R-:W-:-:S03]  /*10cb0*/  SHF.L.U32 R2, R8, 0x1f, RZ ;  /* 0x0000001f08027819 */ /* 0x000fc600000006ff */
[----:B------:R-:W-:-:S04]  /*10cc0*/  VIADD R3, R3, 0x40 ;  /* 0x0000004003037836 */ /* 0x000fc80000000000 */
[C---:B------:R-:W-:Y:S02]  /*10cd0*/  IMAD R7, R0.reuse, 0x8, R3 ;  /* 0x0000000800077824 */ /* 0x040fe400078e0203 */
[----:B------:R-:W-:Y:S02]  /*10ce0*/  VIADD R0, R0, 0x1 ;  /* 0x0000000100007836 */ /* 0x000fe40000000000 */
[----:B------:R-:W0:Y:S03]  /*10cf0*/  SYNCS.PHASECHK.TRANS64.TRYWAIT P0, [R7+URZ], R2 ;  /* 0x00000002070075a7 */ /* 0x000e26000800017f */
[----:B------:R-:W-:-:S04]  /*10d00*/  ISETP.NE.AND P1, PT, R0, 0x8, PT ;  /* 0x000000080000780c */ /* 0x000fc80003f25270 */
[----:B------:R-:W-:Y:S02]  /*10d10*/  SEL R5, RZ, 0x1, P1 ;  /* 0x00000001ff057807 */ /* 0x000fe40000800000 */
[----:B------:R-:W-:Y:S02]  /*10d20*/  SEL R0, R0, RZ, P1 ;  /* 0x000000ff00007207 */ /* 0x000fe40000800000 */
[----:B------:R-:W-:-:S03]  /*10d30*/  LOP3.LUT R5, R8, R5, RZ, 0x3c, !PT ;  /* 0x0000000508057212 */ /* 0x000fc600078e3cff */
[----:B------:R-:W-:Y:S01]  /*10d40*/  IMAD R9, R0, 0x8, R3 ;  /* 0x0000000800097824 */ /* 0x000fe200078e0203 */
[----:B------:R-:W-:Y:S01]  /*10d50*/  SHF.L.U32 R4, R5, 0x1f, RZ ;  /* 0x0000001f05047819 */ /* 0x000fe200000006ff */
[----:B0-----:R-:W-:Y:S06]  /*10d60*/  @!P0 BRA `(.L_x_504) ;  /* 0x00000004006c8947 */ /* 0x001fec0003800000 */
.L_x_519:
[----:B------:R-:W1:Y:S01]  /*10d70*/  SYNCS.PHASECHK.TRANS64.TRYWAIT P0, [R9+URZ], R4 ;  /* 0x00000004090075a7 */ /* 0x000e62000800017f */
[----:B------:R-:W-:-:S04]  /*10d80*/  IADD3 R0, R0, 0x1, RZ ;  /* 0x0000000100007810 */ /* 0x000fc80007ffe0ff */
[----:B------:R-:W-:-:S04]  /*10d90*/  ISETP.NE.AND P1, PT, R0, 0x8, PT ;  /* 0x000000080000780c */ /* 0x000fc80003f25270 */
[----:B0-----:R-:W-:Y:S02]  /*10da0*/  SEL R2, RZ, 0x1, P1 ;  /* 0x00000001ff027807 */ /* 0x001fe40000800000 */
[----:B------:R-:W-:Y:S02]  /*10db0*/  SEL R0, R0, RZ, P1 ;  /* 0x000000ff00007207 */ /* 0x000fe40000800000 */
[----:B------:R-:W-:-:S03]  /*10dc0*/  LOP3.LUT R7, R5, R2, RZ, 0x3c, !PT ;  /* 0x0000000205077212 */ /* 0x000fc600078e3cff */
[----:B------:R-:W-:Y:S01]  /*10dd0*/  IMAD R6, R0, 0x8, R3 ;  /* 0x0000000800067824 */ /* 0x000fe200078e0203 */
[----:B------:R-:W-:Y:S01]  /*10de0*/  SHF.L.U32 R5, R7, 0x1f, RZ ;  /* 0x0000001f07057819 */ /* 0x000fe200000006ff */
[----:B-1----:R-:W-:Y:S06]  /*10df0*/  @!P0 BRA `(.L_x_505) ;  /* 0x00000004005c8947 */ /* 0x002fec0003800000 */
.L_x_520:
[----:B------:R-:W1:Y:S01]  /*10e00*/  SYNCS.PHASECHK.TRANS64.TRYWAIT P0, [R6+URZ], R5 ;  /* 0x00000005060075a7 */ /* 0x000e62000800017f */
[----:B------:R-:W-:-:S05]  /*10e10*/  VIADD R0, R0, 0x1 ;  /* 0x0000000100007836 */ /* 0x000fca0000000000 */
[----:B------:R-:W-:-:S04]  /*10e20*/  ISETP.NE.AND P1, PT, R0, 0x8, PT ;  /* 0x000000080000780c */ /* 0x000fc80003f25270 */
[----:B------:R-:W-:Y:S02]  /*10e30*/  SEL R2, RZ, 0x1, P1 ;  /* 0x00000001ff027807 */ /* 0x000fe40000800000 */
[----:B------:R-:W-:Y:S02]  /*10e40*/  SEL R0, R0, RZ, P1 ;  /* 0x000000ff00007207 */ /* 0x000fe40000800000 */
[----:B------:R-:W-:-:S03]  /*10e50*/  LOP3.LUT R7, R7, R2, RZ, 0x3c, !PT ;  /* 0x0000000207077212 */ /* 0x000fc600078e3cff */
[----:B0-----:R-:W-:Y:S01]  /*10e60*/  IMAD R9, R0, 0x8, R3 ;  /* 0x0000000800097824 */ /* 0x001fe200078e0203 */
[----:B------:R-:W-:Y:S01]  /*10e70*/  SHF.L.U32 R4, R7, 0x1f, RZ ;  /* 0x0000001f07047819 */ /* 0x000fe200000006ff */
[----:B-1----:R-:W-:Y:S06]  /*10e80*/  @!P0 BRA `(.L_x_506) ;  /* 0x00000004004c8947 */ /* 0x002fec0003800000 */
.L_x_521:
[----:B------:R-:W1:Y:S01]  /*10e90*/  SYNCS.PHASECHK.TRANS64.TRYWAIT P0, [R9+URZ], R4 ;  /* 0x00000004090075a7 */ /* 0x000e62000800017f */
[----:B------:R-:W-:-:S05]  /*10ea0*/  VIADD R0, R0, 0x1 ;  /* 0x0000000100007836 */ /* 0x000fca0000000000 */
[----:B------:R-:W-:-:S04]  /*10eb0*/  ISETP.NE.AND P1, PT, R0, 0x8, PT ;  /* 0x000000080000780c */ /* 0x000fc80003f25270 */
[----:B------:R-:W-:Y:S02]  /*10ec0*/  SEL R2, RZ, 0x1, P1 ;  /* 0x00000001ff027807 */ /* 0x000fe40000800000 */
[----:B------:R-:W-:Y:S02]  /*10ed0*/  SEL R0, R0, RZ, P1 ;  /* 0x000000ff00007207 */ /* 0x000fe40000800000 */
[----:B------:R-:W-:Y:S02]  /*10ee0*/  LOP3.LUT R7, R7, R2, RZ, 0x3c, !PT ;  /* 0x0000000207077212 */ /* 0x000fe400078e3cff */
[----:B0-----:R-:W-:Y:S02]  /*10ef0*/  LEA R6, R0, R3, 0x3 ;  /* 0x0000000300067211 */ /* 0x001fe400078e18ff */
[----:B------:R-:W-:Y:S01]  /*10f00*/  SHF.L.U32 R5, R7, 0x1f, RZ ;  /* 0x0000001f07057819 */ /* 0x000fe200000006ff */
[----:B-1----:R-:W-:Y:S06]  /*10f10*/  @!P0 BRA `(.L_x_507) ;  /* 0x00000004003c8947 */ /* 0x002fec0003800000 */
.L_x_522:
        /* <DEDUP_REMOVED lines=9> */
.L_x_523:
        /* <DEDUP_REMOVED lines=9> */
.L_x_524:
[----:B------:R-:W1:Y:S01]  /*11040*/  SYNCS.PHASECHK.TRANS64.TRYWAIT P0, [R6+URZ], R5 ;  /* 0x00000005060075a7 */ /* 0x000e62000800017f */
[----:B------:R-:W-:-:S04]  /*11050*/  IADD3 R0, R0, 0x1, RZ ;  /* 0x0000000100007810 */ /* 0x000fc80007ffe0ff */
[----:B------:R-:W-:-:S04]  /*11060*/  ISETP.NE.AND P1, PT, R0, 0x8, PT ;  /* 0x000000080000780c */ /* 0x000fc80003f25270 */
[----:B------:R-:W-:Y:S02]  /*11070*/  SEL R2, RZ, 0x1, P1 ;  /* 0x00000001ff027807 */ /* 0x000fe40000800000 */
[----:B------:R-:W-:Y:S02]  /*11080*/  SEL R0, R0, RZ, P1 ;  /* 0x000000ff00007207 */ /* 0x000fe40000800000 */
[----:B------:R-:W-:Y:S01]  /*11090*/  LOP3.LUT R2, R7, R2, RZ, 0x3c, !PT ;  /* 0x0000000207027212 */ /* 0x000fe200078e3cff */
[----:B-1----:R-:W-:Y:S06]  /*110a0*/  @!P0 BRA `(.L_x_510) ;  /* 0x0000000400148947 */ /* 0x002fec0003800000 */
.L_x_525:
[----:B------:R-:W-:Y:S01]  /*110b0*/  IMAD R3, R0, 0x8, R3 ;  /* 0x0000000800037824 */ /* 0x000fe200078e0203 */
[----:B------:R-:W-:-:S07]  /*110c0*/  SHF.L.U32 R0, R2, 0x1f, RZ ;  /* 0x0000001f02007819 */ /* 0x000fce00000006ff */
.L_x_511:
[----:B--2---:R2:W3:Y:S02]  /*110d0*/  SYNCS.PHASECHK.TRANS64.TRYWAIT P0, [R3+URZ], R0 ;  /* 0x00000000030075a7 */ /* 0x0044e4000800017f */
[----:B---3--:R-:W-:Y:S05]  /*110e0*/  @!P0 NANOSLEEP.SYNCS 0x989680 ;  /* 0x009896800000895d */ /* 0x008fea0003900000 */
[----:B------:R-:W3:Y:S02]  /*110f0*/  @!P0 SYNCS.PHASECHK.TRANS64 P0, [R3+URZ], R0 ;  /* 0x00000000030085a7 */ /* 0x000ee4000800007f */
[----:B---3--:R-:W-:Y:S05]  /*11100*/  @!P0 BRA `(.L_x_511) ;  /* 0xfffffffc00f08947 */ /* 0x008fea000383ffff */
.L_x_502:
[----:B------:R-:W-:Y:S05]  /*11110*/  BSYNC B0 ;  /* 0x0000000000007941 */ /* 0x000fea0003800000 */
.L_x_501:
[----:B------:R-:W-:Y:S05]  /*11120*/  EXIT ;  /* 0x000000000000794d */ /* 0x000fea0003800000 */
.L_x_18:
[----:B-1----:R1:W2:Y:S02]  /*11130*/  SYNCS.PHASECHK.TRANS64.TRYWAIT P1, [R5+URZ], R0 ;  /* 0x00000000050075a7 */ /* 0x0022a4000802017f */
[----:B--2---:R-:W-:Y:S05]  /*11140*/  @!P1 NANOSLEEP.SYNCS 0x989680 ;  /* 0x009896800000995d */ /* 0x004fea0003900000 */
[----:B------:R-:W2:Y:S02]  /*11150*/  @!P1 SYNCS.PHASECHK.TRANS64 P1, [R5+URZ], R0 ;  /* 0x00000000050095a7 */ /* 0x000ea4000802007f */
[----:B--2---:R-:W-:Y:S05]  /*11160*/  @!P1 BRA `(.L_x_18) ;  /* 0xfffffffc00f09947 */ /* 0x004fea000383ffff */
[----:B------:R-:W-:Y:S05]  /*11170*/  BRA `(.L_x_17) ;  /* 0xffffff0000907947 */ /* 0x000fea000383ffff */
.L_x_23:
[----:B--2---:R2:W3:Y:S02]  /*11180*/  SYNCS.PHASECHK.TRANS64.TRYWAIT P1, [R6+URZ], R7 ;  /* 0x00000007060075a7 */ /* 0x0044e4000802017f */
[----:B---3--:R-:W-:Y:S05]  /*11190*/  @!P1 NANOSLEEP.SYNCS 0x989680 ;  /* 0x009896800000995d */ /* 0x008fea0003900000 */
[----:B------:R-:W3:Y:S02]  /*111a0*/  @!P1 SYNCS.PHASECHK.TRANS64 P1, [R6+URZ], R7 ;  /* 0x00000007060095a7 */ /* 0x000ee4000802007f */
[----:B---3--:R-:W-:Y:S05]  /*111b0*/  @!P1 BRA `(.L_x_23) ;  /* 0xfffffffc00f09947 */ /* 0x008fea000383ffff */
[----:B------:R-:W-:Y:S05]  /*111c0*/  BRA `(.L_x_22) ;  /* 0xffffff1400607947 */ /* 0x000fea000383ffff */
.L_x_488:
[----:B------:R-:W-:Y:S01]  /*111d0*/  BSSY B1, `(.L_x_512) ;  /* 0x0000006000017945 */ /* 0x000fe20003800000 */
[----:B------:R-:W-:-:S07]  /*111e0*/  IMAD.MOV.U32 R15, RZ, RZ, -0x1 ;  /* 0xffffffffff0f7424 */ /* 0x000fce00078e00ff */
[----:B------:R-:W-:Y:S05]  /*111f0*/  WARPSYNC.COLLECTIVE R15, `(.L_x_513) ;  /* 0x000000000f0c7348 */ /* 0x000fea0003c00000 */
[----:B------:R-:W-:Y:S02]  /*11200*/  ELECT P6, UR62, PT ;  /* 0x00000000003e782f */ /* 0x000fe400038c0000 */
[----:B------:R-:W-:Y:S01]  /*11210*/  MOV R14, UR62 ;  /* 0x0000003e000e7c02 */ /* 0x000fe20008000f00 */
[----:B------:R-:W-:Y:S10]  /*11220*/  ENDCOLLECTIVE ;  /* 0x000000000000791b */ /* 0x000ff40003800000 */
.L_x_513:
[----:B------:R-:W-:Y:S05]  /*11230*/  BSYNC B1 ;  /* 0x0000000000017941 */ /* 0x000fea0003800000 */
.L_x_512:
[----:B------:R-:W-:Y:S05]  /*11240*/  BRA `(.L_x_514) ;  /* 0xffffffec00987947 */ /* 0x000fea000383ffff */
.L_x_491:
[----:B0-----:R0:W1:Y:S02]  /*11250*/  SYNCS.PHASECHK.TRANS64.TRYWAIT P1, [R12+URZ+0x40], R5 ;  /* 0x000040050c0075a7 */ /* 0x001064000802017f */
[----:B-1----:R-:W-:Y:S05]  /*11260*/  @!P1 NANOSLEEP.SYNCS 0x989680 ;  /* 0x009896800000995d */ /* 0x002fea0003900000 */
[----:B------:R-:W1:Y:S02]  /*11270*/  @!P1 SYNCS.PHASECHK.TRANS64 P1, [R12+URZ+0x40], R5 ;  /* 0x000040050c0095a7 */ /* 0x000e64000802007f */
[----:B-1----:R-:W-:Y:S05]  /*11280*/  @!P1 BRA `(.L_x_491) ;  /* 0xfffffffc00f09947 */ /* 0x002fea000383ffff */
[----:B------:R-:W-:Y:S05]  /*11290*/  BRA `(.L_x_515) ;  /* 0xffffffec00cc7947 */ /* 0x000fea000383ffff */
.L_x_500:
[----:B------:R-:W-:Y:S01]  /*112a0*/  BSSY B0, `(.L_x_516) ;  /* 0x0000006000007945 */ /* 0x000fe20003800000 */
[----:B------:R-:W-:-:S07]  /*112b0*/  IMAD.MOV.U32 R15, RZ, RZ, -0x1 ;  /* 0xffffffffff0f7424 */ /* 0x000fce00078e00ff */
[----:B------:R-:W-:Y:S05]  /*112c0*/  WARPSYNC.COLLECTIVE R15, `(.L_x_517) ;  /* 0x000000000f0c7348 */ /* 0x000fea0003c00000 */
[----:B------:R-:W-:Y:S02]  /*112d0*/  ELECT P6, UR62, PT ;  /* 0x00000000003e782f */ /* 0x000fe400038c0000 */
[----:B------:R-:W-:Y:S01]  /*112e0*/  MOV R14, UR62 ;  /* 0x0000003e000e7c02 */ /* 0x000fe20008000f00 */
[----:B------:R-:W-:Y:S10]  /*112f0*/  ENDCOLLECTIVE ;  /* 0x000000000000791b */ /* 0x000ff40003800000 */
.L_x_517:
[----:B------:R-:W-:Y:S05]  /*11300*/  BSYNC B0 ;  /* 0x0000000000007941 */ /* 0x000fea0003800000 */
.L_x_516:
[----:B------:R-:W-:Y:S05]  /*11310*/  BRA `(.L_x_518) ;  /* 0xfffffff8003c7947 */ /* 0x000fea000383ffff */
.L_x_504:
[----:B0-----:R0:W1:Y:S02]  /*11320*/  SYNCS.PHASECHK.TRANS64.TRYWAIT P0, [R7+URZ], R2 ;  /* 0x00000002070075a7 */ /* 0x001064000800017f */
[----:B-1----:R-:W-:Y:S05]  /*11330*/  @!P0 NANOSLEEP.SYNCS 0x989680 ;  /* 0x009896800000895d */ /* 0x002fea0003900000 */
[----:B------:R-:W1:Y:S02]  /*11340*/  @!P0 SYNCS.PHASECHK.TRANS64 P0, [R7+URZ], R2 ;  /* 0x00000002070085a7 */ /* 0x000e64000800007f */
[----:B-1----:R-:W-:Y:S05]  /*11350*/  @!P0 BRA `(.L_x_504) ;  /* 0xfffffffc00f08947 */ /* 0x002fea000383ffff */
[----:B------:R-:W-:Y:S05]  /*11360*/  BRA `(.L_x_519) ;  /* 0xfffffff800807947 */ /* 0x000fea000383ffff */
.L_x_505:
[----:B0-----:R0:W1:Y:S02]  /*11370*/  SYNCS.PHASECHK.TRANS64.TRYWAIT P0, [R9+URZ], R4 ;  /* 0x00000004090075a7 */ /* 0x001064000800017f */
[----:B-1----:R-:W-:Y:S05]  /*11380*/  @!P0 NANOSLEEP.SYNCS 0x989680 ;  /* 0x009896800000895d */ /* 0x002fea0003900000 */
[----:B------:R-:W1:Y:S02]  /*11390*/  @!P0 SYNCS.PHASECHK.TRANS64 P0, [R9+URZ], R4 ;  /* 0x00000004090085a7 */ /* 0x000e64000800007f */
[----:B-1----:R-:W-:Y:S05]  /*113a0*/  @!P0 BRA `(.L_x_505) ;  /* 0xfffffffc00f08947 */ /* 0x002fea000383ffff */
[----:B------:R-:W-:Y:S05]  /*113b0*/  BRA `(.L_x_520) ;  /* 0xfffffff800907947 */ /* 0x000fea000383ffff */
.L_x_506:
[----:B0-----:R0:W1:Y:S02]  /*113c0*/  SYNCS.PHASECHK.TRANS64.TRYWAIT P0, [R6+URZ], R5 ;  /* 0x00000005060075a7 */ /* 0x001064000800017f */
[----:B-1----:R-:W-:Y:S05]  /*113d0*/  @!P0 NANOSLEEP.SYNCS 0x989680 ;  /* 0x009896800000895d */ /* 0x002fea0003900000 */
[----:B------:R-:W1:Y:S02]  /*113e0*/  @!P0 SYNCS.PHASECHK.TRANS64 P0, [R6+URZ], R5 ;  /* 0x00000005060085a7 */ /* 0x000e64000800007f */
[----:B-1----:R-:W-:Y:S05]  /*113f0*/  @!P0 BRA `(.L_x_506) ;  /* 0xfffffffc00f08947 */ /* 0x002fea000383ffff */
[----:B------:R-:W-:Y:S05]  /*11400*/  BRA `(.L_x_521) ;  /* 0xfffffff800a07947 */ /* 0x000fea000383ffff */
.L_x_507:
[----:B0-----:R0:W1:Y:S02]  /*11410*/  SYNCS.PHASECHK.TRANS64.TRYWAIT P0, [R9+URZ], R4 ;  /* 0x00000004090075a7 */ /* 0x001064000800017f */
[----:B-1----:R-:W-:Y:S05]  /*11420*/  @!P0 NANOSLEEP.SYNCS 0x989680 ;  /* 0x009896800000895d */ /* 0x002fea0003900000 */
[----:B------:R-:W1:Y:S02]  /*11430*/  @!P0 SYNCS.PHASECHK.TRANS64 P0, [R9+URZ], R4 ;  /* 0x00000004090085a7 */ /* 0x000e64000800007f */
[----:B-1----:R-:W-:Y:S05]  /*11440*/  @!P0 BRA `(.L_x_507) ;  /* 0xfffffffc00f08947 */ /* 0x002fea000383ffff */
[----:B------:R-:W-:Y:S05]  /*11450*/  BRA `(.L_x_522) ;  /* 0xfffffff800b07947 */ /* 0x000fea000383ffff */
.L_x_508:
[----:B0-----:R0:W1:Y:S02]  /*11460*/  SYNCS.PHASECHK.TRANS64.TRYWAIT P0, [R6+URZ], R5 ;  /* 0x00000005060075a7 */ /* 0x001064000800017f */
[----:B-1----:R-:W-:Y:S05]  /*11470*/  @!P0 NANOSLEEP.SYNCS 0x989680 ;  /* 0x009896800000895d */ /* 0x002fea0003900000 */
[----:B------:R-:W1:Y:S02]  /*11480*/  @!P0 SYNCS.PHASECHK.TRANS64 P0, [R6+URZ], R5 ;  /* 0x00000005060085a7 */ /* 0x000e64000800007f */
[----:B-1----:R-:W-:Y:S05]  /*11490*/  @!P0 BRA `(.L_x_508) ;  /* 0xfffffffc00f08947 */ /* 0x002fea000383ffff */
[----:B------:R-:W-:Y:S05]  /*114a0*/  BRA `(.L_x_523) ;  /* 0xfffffff800c07947 */ /* 0x000fea000383ffff */
.L_x_509:
[----:B0-----:R0:W1:Y:S02]  /*114b0*/  SYNCS.PHASECHK.TRANS64.TRYWAIT P0, [R9+URZ], R4 ;  /* 0x00000004090075a7 */ /* 0x001064000800017f */
[----:B-1----:R-:W-:Y:S05]  /*114c0*/  @!P0 NANOSLEEP.SYNCS 0x989680 ;  /* 0x009896800000895d */ /* 0x002fea0003900000 */
[----:B------:R-:W1:Y:S02]  /*114d0*/  @!P0 SYNCS.PHASECHK.TRANS64 P0, [R9+URZ], R4 ;  /* 0x00000004090085a7 */ /* 0x000e64000800007f */
[----:B-1----:R-:W-:Y:S05]  /*114e0*/  @!P0 BRA `(.L_x_509) ;  /* 0xfffffffc00f08947 */ /* 0x002fea000383ffff */
[----:B------:R-:W-:Y:S05]  /*114f0*/  BRA `(.L_x_524) ;  /* 0xfffffff800d07947 */ /* 0x000fea000383ffff */
.L_x_510:
[----:B-1----:R1:W2:Y:S02]  /*11500*/  SYNCS.PHASECHK.TRANS64.TRYWAIT P0, [R6+URZ], R5 ;  /* 0x00000005060075a7 */ /* 0x0022a4000800017f */
[----:B--2---:R-:W-:Y:S05]  /*11510*/  @!P0 NANOSLEEP.SYNCS 0x989680 ;  /* 0x009896800000895d */ /* 0x004fea0003900000 */
[----:B------:R-:W2:Y:S02]  /*11520*/  @!P0 SYNCS.PHASECHK.TRANS64 P0, [R6+URZ], R5 ;  /* 0x00000005060085a7 */ /* 0x000ea4000800007f */
[----:B--2---:R-:W-:Y:S05]  /*11530*/  @!P0 BRA `(.L_x_510) ;  /* 0xfffffffc00f08947 */ /* 0x004fea000383ffff */
[----:B------:R-:W-:Y:S05]  /*11540*/  BRA `(.L_x_525) ;  /* 0xfffffff800d87947 */ /* 0x000fea000383ffff */
.L_x_526:
[----:B------:R-:W-:-:S00]  /*11550*/  BRA `(.L_x_526) ;  /* 0xfffffffc00fc7947 */ /* 0x000fc0000383ffff */
[----:B------:R-:W-:-:S00]  /*11560*/  NOP ;  /* 0x0000000000007918 */ /* 0x000fc00000000000 */
        /* <DEDUP_REMOVED lines=9> */
.L_x_527:


//--------------------- .nv.global.init           --------------------------
	.section	.nv.global.init,"aw",@progbits
.nv.global.init:
	.type		$str$22,@object
	.size		$str$22,($str$23 - $str$22)
$str$22:
        /*0000*/ 	.byte	0x6b, 0x5f, 0x74, 0x69, 0x6c, 0x65, 0x5f, 0x63, 0x6f, 0x75, 0x6e, 0x74, 0x20, 0x3e, 0x3d, 0x20
        /*0010*/ 	.byte	0x31, 0x00
	.type		$str$23,@object
	.size		$str$23,(__unnamed_1 - $str$23)
$str$23:
        /*0012*/ 	.byte	0x2f, 0x74, 0x6d, 0x70, 0x2f, 0x63, 0x75, 0x74, 0x6c, 0x61, 0x73, 0x73, 0x5f, 0x73, 0x77, 0x65
        /*0022*/ 	.byte	0x65, 0x70, 0x5f, 0x73, 0x72, 0x63, 0x2f, 0x69, 0x6e, 0x63, 0x6c, 0x75, 0x64, 0x65, 0x2f, 0x63
        /*0032*/ 	.byte	0x75, 0x74, 0x6c, 0x61, 0x73, 0x73, 0x2f, 0x67, 0x65, 0x6d, 0x6d, 0x2f, 0x63, 0x6f, 0x6c, 0x6c
        /*0042*/ 	.byte	0x65, 0x63, 0x74, 0x69, 0x76, 0x65, 0x2f, 0x73, 0x6d, 0x39, 0x30, 0x5f, 0x6d, 0x6d, 0x61, 0x5f
        /*0052*/ 	.byte	0x74, 0x6d, 0x61, 0x5f, 0x67, 0x6d, 0x6d, 0x61, 0x5f, 0x73, 0x73, 0x5f, 0x77, 0x61, 0x72, 0x70
        /*0062*/ 	.byte	0x73, 0x70, 0x65, 0x63, 0x69, 0x61, 0x6c, 0x69, 0x7a, 0x65, 0x64, 0x2e, 0x68, 0x70, 0x70, 0x00
	.type		__unnamed_1,@object
	.size		__unnamed_1,(.L_0 - __unnamed_1)
__unnamed_1:
        /* <DEDUP_REMOVED lines=173> */
.L_0:


//--------------------- .nv.shared._ZN7cutlass13device_kernelINS_4gemm6kernel13GemmUniversalIN4cute5tupleIJiiiiEEENS1_10collective13CollectiveMmaINS1_34MainloopSm90TmaGmmaWarpSpecializedILi8ENS5_IJNS4_1CILi1EEESB_SB_EEENS1_35KernelTmaWarpSpecializedCooperativeEEENS5_IJNSA_ILi192EEENSA_ILi224EEENSA_ILi64EEEEEEaNS5_IJlSB_lEEEaSJ_NS4_8TiledMMAINS4_8MMA_AtomIJNS4_4SM904GMMA26MMA_64x32x32_S32S8S8_SS_TNEEEENS4_6LayoutINS5_IJNSA_ILi2EEESB_SB_EEENS5_IJSB_NSA_ILi0EEEST_EEEEENS5_IJNS4_10UnderscoreESW_SW_EEEEENS4_13SM90_TMA_LOADENS4_14ComposedLayoutINS4_7SwizzleILi2ELi4ELi3EEENS4_18smem_ptr_flag_bitsILi8EEENSQ_INS5_IJNSA_ILi8EEESH_EEENS5_IJSH_SB_EEEEEEEvNS4_8identityESZ_S19_vS1A_EENS_8epilogue10collective6detail29Sm90TmaWarpSpecializedAdapterINS1D_15DefaultEpilogueIaSJ_SJ_NS1C_6thread17LinearCombinationIaLi1EiiLNS1H_9ScaleType4KindE0ELNS_15FloatRoundStyleE2EaEENS1_15EpilogueDefaultEEEEEvvEEEEvNT_6ParamsE --------------------------
	.section	.nv.shared._ZN7cutlass13device_kernelINS_4gemm6kernel13GemmUniversalIN4cute5tupleIJiiiiEEENS1_10collective13CollectiveMmaINS1_34MainloopSm90TmaGmmaWarpSpecializedILi8ENS5_IJNS4_1CILi1EEESB_SB_EEENS1_35KernelTmaWarpSpecializedCooperativeEEENS5_IJNSA_ILi192EEENSA_ILi224EEENSA_ILi64EEEEEEaNS5_IJlSB_lEEEaSJ_NS4_8TiledMMAINS4_8MMA_AtomIJNS4_4SM904GMMA26MMA_64x32x32_S32S8S8_SS_TNEEEENS4_6LayoutINS5_IJNSA_ILi2EEESB_SB_EEENS5_IJSB_NSA_ILi0EEEST_EEEEENS5_IJNS4_10UnderscoreESW_SW_EEEEENS4_13SM90_TMA_LOADENS4_14ComposedLayoutINS4_7SwizzleILi2ELi4ELi3EEENS4_18smem_ptr_flag_bitsILi8EEENSQ_INS5_IJNSA_ILi8EEESH_EEENS5_IJSH_SB_EEEEEEEvNS4_8identityESZ_S19_vS1A_EENS_8epilogue10collective6detail29Sm90TmaWarpSpecializedAdapterINS1D_15DefaultEpilogueIaSJ_SJ_NS1C_6thread17LinearCombinationIaLi1EiiLNS1H_9ScaleType4KindE0ELNS_15FloatRoundStyleE2EaEENS1_15EpilogueDefaultEEEEEvvEEEEvNT_6ParamsE,"aw",@nobits
	.sectionflags	@""
	.align	16
	.zero		1024


//--------------------- .nv.shared.reserved.0     --------------------------
	.section	.nv.shared.reserved.0,"aw",@nobits
	.weak		__nv_reservedSMEM_offset_0_alias
	.size		__nv_reservedSMEM_offset_0_alias, 0, 0
	.other		__nv_reservedSMEM_offset_0_alias,@"STO_CUDA_RESERVED_SHARED STV_DEFAULT"
__nv_reservedSMEM_offset_0_alias:
	.zero		0


//--------------------- .nv.global                --------------------------
	.section	.nv.global,"aw",@nobits
.nv.global:
	.type		_ZN39_INTERNAL_17bf635c_4_k_cu_2ab4ee5c_65444cute1_E,@object
	.size		_ZN39_INTERNAL_17bf635c_4_k_cu_2ab4ee5c_65444cute1_E,(_ZN39_INTERNAL_17bf635c_4_k_cu_2ab4ee5c_65444cuda3std3__45__cpo6cbeginE - _ZN39_INTERNAL_17bf635c_4_k_cu_2ab4ee5c_65444cute1_E)
_ZN39_INTERNAL_17bf635c_4_k_cu_2ab4ee5c_65444cute1_E:
	.zero		1
	.type		_ZN39_INTERNAL_17bf635c_4_k_cu_2ab4ee5c_65444cuda3std3__45__cpo6cbeginE,@object
	.size		_ZN39_INTERNAL_17bf635c_4_k_cu_2ab4ee5c_65444cuda3std3__45__cpo6cbeginE,(_ZN39_INTERNAL_17bf635c_4_k_cu_2ab4ee5c_65444cuda3std3__48in_placeE - _ZN39_INTERNAL_17bf635c_4_k_cu_2ab4ee5c_65444cuda3std3__45__cpo6cbeginE)
_ZN39_INTERNAL_17bf635c_4_k_cu_2ab4ee5c_65444cuda3std3__45__cpo6cbeginE:
	.zero		1
	.type		_ZN39_INTERNAL_17bf635c_4_k_cu_2ab4ee5c_65444cuda3std3__48in_placeE,@object
	.size		_ZN39_INTERNAL_17bf635c_4_k_cu_2ab4ee5c_65444cuda3std3__48in_placeE,(_ZN39_INTERNAL_17bf635c_4_k_cu_2ab4ee5c_65444cuda3std6ranges3__45__cpo9iter_moveE - _ZN39_INTERNAL_17bf635c_4_k_cu_2ab4ee5c_65444cuda3std3__48in_placeE)
_ZN39_INTERNAL_17bf635c_4_k_cu_2ab4ee5c_65444cuda3std3__48in_placeE:
	.zero		1
	.type		_ZN39_INTERNAL_17bf635c_4_k_cu_2ab4ee5c_65444cuda3std6ranges3__45__cpo9iter_moveE,@object
	.size		_ZN39_INTERNAL_17bf635c_4_k_cu_2ab4ee5c_65444cuda3std6ranges3__45__cpo9iter_moveE,(_ZN39_INTERNAL_17bf635c_4_k_cu_2ab4ee5c_65444cuda3std3__45__cpo5beginE - _ZN39_INTERNAL_17bf635c_4_k_cu_2ab4ee5c_65444cuda3std6ranges3__45__cpo9iter_moveE)
_ZN39_INTERNAL_17bf635c_4_k_cu_2ab4ee5c_65444cuda3std6ranges3__45__cpo9iter_moveE:
	.zero		1
	.type		_ZN39_INTERNAL_17bf635c_4_k_cu_2ab4ee5c_65444cuda3std3__45__cpo5beginE,@object
	.size		_ZN39_INTERNAL_17bf635c_4_k_cu_2ab4ee5c_65444cuda3std3__45__cpo5beginE,(_ZN39_INTERNAL_17bf635c_4_k_cu_2ab4ee5c_65444cuda3std3__441_GLOBAL__N__17bf635c_4_k_cu_2ab4ee5c_65446ignoreE - _ZN39_INTERNAL_17bf635c_4_k_cu_2ab4ee5c_65444cuda3std3__45__cpo5beginE)
_ZN39_INTERNAL_17bf635c_4_k_cu_2ab4ee5c_65444cuda3std3__45__cpo5beginE:
	.zero		1
	.type		_ZN39_INTERNAL_17bf635c_4_k_cu_2ab4ee5c_65444cuda3std3__441_GLOBAL__N__17bf635c_4_k_cu_2ab4ee5c_65446ignoreE,@object
	.size		_ZN39_INTERNAL_17bf635c_4_k_cu_2ab4ee5c_65444cuda3std3__441_GLOBAL__N__17bf635c_4_k_cu_2ab4ee5c_65446ignoreE,(_ZN39_INTERNAL_17bf635c_4_k_cu_2ab4ee5c_65444cute7productE - _ZN39_INTERNAL_17bf635c_4_k_cu_2ab4ee5c_65444cuda3std3__441_GLOBAL__N__17bf635c_4_k_cu_2ab4ee5c_65446ignoreE)
_ZN39_INTERNAL_17bf635c_4_k_cu_2ab4ee5c_65444cuda3std3__441_GLOBAL__N__17bf635c_4_k_cu_2ab4ee5c_65446ignoreE:
	.zero		1
	.type		_ZN39_INTERNAL_17bf635c_4_k_cu_2ab4ee5c_65444cute7productE,@object
	.size		_ZN39_INTERNAL_17bf635c_4_k_cu_2ab4ee5c_65444cute7productE,(_ZN39_INTERNAL_17bf635c_4_k_cu_2ab4ee5c_65444cuda3std3__45__cpo3endE - _ZN39_INTERNAL_17bf635c_4_k_cu_2ab4ee5c_65444cute7productE)
_ZN39_INTERNAL_17bf635c_4_k_cu_2ab4ee5c_65444cute7productE:
	.zero		1
	.type		_ZN39_INTERNAL_17bf635c_4_k_cu_2ab4ee5c_65444cuda3std3__45__cpo3endE,@object
	.size		_ZN39_INTERNAL_17bf635c_4_k_cu_2ab4ee5c_65444cuda3std3__45__cpo3endE,(_ZN39_INTERNAL_17bf635c_4_k_cu_2ab4ee5c_65444cuda3std3__419piecewise_constructE - _ZN39_INTERNAL_17bf635c_4_k_cu_2ab4ee5c_65444cuda3std3__45__cpo3endE)
_ZN39_INTERNAL_17bf635c_4_k_cu_2ab4ee5c_65444cuda3std3__45__cpo3endE:
	.zero		1
	.type		_ZN39_INTERNAL_17bf635c_4_k_cu_2ab4ee5c_65444cuda3std3__419piecewise_constructE,@object
	.size		_ZN39_INTERNAL_17bf635c_4_k_cu_2ab4ee5c_65444cuda3std3__419piecewise_constructE,(_ZN39_INTERNAL_17bf635c_4_k_cu_2ab4ee5c_65444cuda3std3__45__cpo4cendE - _ZN39_INTERNAL_17bf635c_4_k_cu_2ab4ee5c_65444cuda3std3__419piecewise_constructE)
_ZN39_INTERNAL_17bf635c_4_k_cu_2ab4ee5c_65444cuda3std3__419piecewise_constructE:
	.zero		1
	.type		_ZN39_INTERNAL_17bf635c_4_k_cu_2ab4ee5c_65444cuda3std3__45__cpo4cendE,@object
	.size		_ZN39_INTERNAL_17bf635c_4_k_cu_2ab4ee5c_65444cuda3std3__45__cpo4cendE,(_ZN39_INTERNAL_17bf635c_4_k_cu_2ab4ee5c_65444cuda3std6ranges3__45__cpo4swapE - _ZN39_INTERNAL_17bf635c_4_k_cu_2ab4ee5c_65444cuda3std3__45__cpo4cendE)
_ZN39_INTERNAL_17bf635c_4_k_cu_2ab4ee5c_65444cuda3std3__45__cpo4cendE:
	.zero		1
	.type		_ZN39_INTERNAL_17bf635c_4_k_cu_2ab4ee5c_65444cuda3std6ranges3__45__cpo4swapE,@object
	.size		_ZN39_INTERNAL_17bf635c_4_k_cu_2ab4ee5c_65444cuda3std6ranges3__45__cpo4swapE,(.L_8 - _ZN39_INTERNAL_17bf635c_4_k_cu_2ab4ee5c_65444cuda3std6ranges3__45__cpo4swapE)
_ZN39_INTERNAL_17bf635c_4_k_cu_2ab4ee5c_65444cuda3std6ranges3__45__cpo4swapE:
	.zero		1
.L_8:


//--------------------- .nv.constant0._ZN7cutlass13device_kernelINS_4gemm6kernel13GemmUniversalIN4cute5tupleIJiiiiEEENS1_10collective13CollectiveMmaINS1_34MainloopSm90TmaGmmaWarpSpecializedILi8ENS5_IJNS4_1CILi1EEESB_SB_EEENS1_35KernelTmaWarpSpecializedCooperativeEEENS5_IJNSA_ILi192EEENSA_ILi224EEENSA_ILi64EEEEEEaNS5_IJlSB_lEEEaSJ_NS4_8TiledMMAINS4_8MMA_AtomIJNS4_4SM904GMMA26MMA_64x32x32_S32S8S8_SS_TNEEEENS4_6LayoutINS5_IJNSA_ILi2EEESB_SB_EEENS5_IJSB_NSA_ILi0EEEST_EEEEENS5_IJNS4_10UnderscoreESW_SW_EEEEENS4_13SM90_TMA_LOADENS4_14ComposedLayoutINS4_7SwizzleILi2ELi4ELi3EEENS4_18smem_ptr_flag_bitsILi8EEENSQ_INS5_IJNSA_ILi8EEESH_EEENS5_IJSH_SB_EEEEEEEvNS4_8identityESZ_S19_vS1A_EENS_8epilogue10collective6detail29Sm90TmaWarpSpecializedAdapterINS1D_15DefaultEpilogueIaSJ_SJ_NS1C_6thread17LinearCombinationIaLi1EiiLNS1H_9ScaleType4KindE0ELNS_15FloatRoundStyleE2EaEENS1_15EpilogueDefaultEEEEEvvEEEEvNT_6ParamsE --------------------------
	.section	.nv.constant0._ZN7cutlass13device_kernelINS_4gemm6kernel13GemmUniversalIN4cute5tupleIJiiiiEEENS1_10collective13CollectiveMmaINS1_34MainloopSm90TmaGmmaWarpSpecializedILi8ENS5_IJNS4_1CILi1EEESB_SB_EEENS1_35KernelTmaWarpSpecializedCooperativeEEENS5_IJNSA_ILi192EEENSA_ILi224EEENSA_ILi64EEEEEEaNS5_IJlSB_lEEEaSJ_NS4_8TiledMMAINS4_8MMA_AtomIJNS4_4SM904GMMA26MMA_64x32x32_S32S8S8_SS_TNEEEENS4_6LayoutINS5_IJNSA_ILi2EEESB_SB_EEENS5_IJSB_NSA_ILi0EEEST_EEEEENS5_IJNS4_10UnderscoreESW_SW_EEEEENS4_13SM90_TMA_LOADENS4_14ComposedLayoutINS4_7SwizzleILi2ELi4ELi3EEENS4_18smem_ptr_flag_bitsILi8EEENSQ_INS5_IJNSA_ILi8EEESH_EEENS5_IJSH_SB_EEEEEEEvNS4_8identityESZ_S19_vS1A_EENS_8epilogue10collective6detail29Sm90TmaWarpSpecializedAdapterINS1D_15DefaultEpilogueIaSJ_SJ_NS1C_6thread17LinearCombinationIaLi1EiiLNS1H_9ScaleType4KindE0ELNS_15FloatRoundStyleE2EaEENS1_15EpilogueDefaultEEEEEvvEEEEvNT_6ParamsE,"a",@progbits
	.sectionflags	@""
	.align	4
.nv.constant0._ZN7cutlass13device_kernelINS_4gemm6kernel13GemmUniversalIN4cute5tupleIJiiiiEEENS1_10collective13CollectiveMmaINS1_34MainloopSm90TmaGmmaWarpSpecializedILi8ENS5_IJNS4_1CILi1EEESB_SB_EEENS1_35KernelTmaWarpSpecializedCooperativeEEENS5_IJNSA_ILi192EEENSA_ILi224EEENSA_ILi64EEEEEEaNS5_IJlSB_lEEEaSJ_NS4_8TiledMMAINS4_8MMA_AtomIJNS4_4SM904GMMA26MMA_64x32x32_S32S8S8_SS_TNEEEENS4_6LayoutINS5_IJNSA_ILi2EEESB_SB_EEENS5_IJSB_NSA_ILi0EEEST_EEEEENS5_IJNS4_10UnderscoreESW_SW_EEEEENS4_13SM90_TMA_LOADENS4_14ComposedLayoutINS4_7SwizzleILi2ELi4ELi3EEENS4_18smem_ptr_flag_bitsILi8EEENSQ_INS5_IJNSA_ILi8EEESH_EEENS5_IJSH_SB_EEEEEEEvNS4_8identityESZ_S19_vS1A_EENS_8epilogue10collective6detail29Sm90TmaWarpSpecializedAdapterINS1D_15DefaultEpilogueIaSJ_SJ_NS1C_6thread17LinearCombinationIaLi1EiiLNS1H_9ScaleType4KindE0ELNS_15FloatRoundStyleE2EaEENS1_15EpilogueDefaultEEEEEvvEEEEvNT_6ParamsE:
	.zero		1664


//--------------------- SYMBOLS --------------------------

	.type		.nv.reservedSmem.offset0,@object
	.size		.nv.reservedSmem.offset0,0x4
	.type		__assertfail,@function
